	.target	sm_100a

	.elftype	@"ET_EXEC"


//--------------------- .note.nv.tkinfo           --------------------------
	.section	.note.nv.tkinfo,"",@"SHT_NOTE"
	.sectionflags	@"SHF_NOTE_NV_TKINFO"
	.tkinfo
        /*0018*/ 	.word	0x00000002
        /*0030*/ 	.string	""
        /*0030*/ 	.string	"ptxas"
        /*0030*/ 	.string	"Cuda compilation tools, release 13.0, V13.0.88"
        /*0030*/ 	.string	"Build cuda_13.0.r13.0/compiler.36424714_0"
        /*0030*/ 	.string	"-arch sm_100a -m 64 "



//--------------------- .note.nv.cuinfo           --------------------------
	.section	.note.nv.cuinfo,"",@"SHT_NOTE"
	.sectionflags	@"SHF_NOTE_NV_CUINFO"
        /*0018*/ 	.short	0x0002
        /*001a*/ 	.short	0x0064
        /*001c*/ 	.short	0x0082
	.zero		2


//--------------------- .nv.info                  --------------------------
	.section	.nv.info,"",@"SHT_CUDA_INFO"
	.align	4


	//----- nvinfo : EIATTR_REGCOUNT
	.align		4
        /*0000*/ 	.byte	0x04, 0x2f
        /*0002*/ 	.short	(.L_19 - .L_18)
	.align		4
.L_18:
        /*0004*/ 	.word	index@(_ZN7cutlass13device_kernelINS_4gemm6kernel13GemmUniversalIN4cute5tupleIJiiiiEEENS1_10collective13CollectiveMmaINS1_35MainloopSm100TmaUmmaWarpSpecializedILi36ELi2ELi4ENS5_IJNS4_1CILi2EEENSA_ILi1EEESC_EEEEENS5_IJNSA_ILi128EEENSA_ILi64EEESG_EEENS_12float_e4m3_tENS5_IJlSC_lEEESI_SJ_NS4_8TiledMMAINS4_8MMA_AtomIJNS4_10MMA_TraitsINS4_25SM100_MMA_F8F6F4_2x1SM_SSEJSI_SI_fSF_SG_NS4_17integral_constantINS4_4UMMA5MajorELSQ_0EEESR_NSO_INSP_7ScaleInELSS_0EEEST_EEEEEENS4_6LayoutINS5_IJSC_SC_SC_EEENS5_IJNSA_ILi0EEESY_SY_EEEEENS5_IJNS4_10UnderscoreES11_S11_EEEEENS4_18SM100_TMA_2SM_LOADENS4_14ComposedLayoutINS4_7SwizzleILi2ELi4ELi3EEENS4_18smem_ptr_flag_bitsILi8EEENSW_INS5_IJNSA_ILi8EEESG_EEENS5_IJSG_SC_EEEEEEEvNS4_8identityES14_S1E_vS1F_EENS_8epilogue10collective18CollectiveEpilogueINS1H_23Sm100TmaWarpSpecializedILi1ELi1ELi32ELb0ELb0EEEJNS5_IJSG_SG_SG_EEENS5_IJNSW_ISG_SC_EES1N_EEESI_SJ_SI_SJ_NS1H_6fusion15FusionCallbacksIS1L_NS1P_13LinCombEltActINS1H_6thread4GELUESI_fSI_fLNS_15FloatRoundStyleE2EEES1M_S1O_JEEENS4_5SM1004TMEM4LOAD26SM100_TMEM_LOAD_32dp32b32xENS4_13SM90_TMA_LOADES1E_NS4_39AutoVectorizingCopyWithAssumedAlignmentILi128EEENS4_14SM90_TMA_STOREES1E_S23_S23_EEEvvEEEEvNT_6ParamsE)
        /*0008*/ 	.word	0x0000007c


	//----- nvinfo : EIATTR_FRAME_SIZE
	.align		4
.L_19:
        /*000c*/ 	.byte	0x04, 0x11
        /*000e*/ 	.short	(.L_21 - .L_20)
	.align		4
.L_20:
        /*0010*/ 	.word	index@($__internal_2_$__cuda_sm10x_tcgen05_guardrail_trap_unallocated_columns_being_dealloced)
        /*0014*/ 	.word	0x00000000


	//----- nvinfo : EIATTR_FRAME_SIZE
	.align		4
.L_21:
        /*0018*/ 	.byte	0x04, 0x11
        /*001a*/ 	.short	(.L_23 - .L_22)
	.align		4
.L_22:
        /*001c*/ 	.word	index@($__internal_1_$__cuda_sm10x_tcgen05_guardrail_trap_phase_invalid_during_alloc)
        /*0020*/ 	.word	0x00000000


	//----- nvinfo : EIATTR_FRAME_SIZE
	.align		4
.L_23:
        /*0024*/ 	.byte	0x04, 0x11
        /*0026*/ 	.short	(.L_25 - .L_24)
	.align		4
.L_24:
        /*0028*/ 	.word	index@($__internal_0_$__cuda_sm10x_tcgen05_guardrail_trap_col_being_dealloced_not_returned_by_alloc)
        /*002c*/ 	.word	0x00000000


	//----- nvinfo : EIATTR_FRAME_SIZE
	.align		4
.L_25:
        /*0030*/ 	.byte	0x04, 0x11
        /*0032*/ 	.short	(.L_27 - .L_26)
	.align		4
.L_26:
        /*0034*/ 	.word	index@(_ZN7cutlass13device_kernelINS_4gemm6kernel13GemmUniversalIN4cute5tupleIJiiiiEEENS1_10collective13CollectiveMmaINS1_35MainloopSm100TmaUmmaWarpSpecializedILi36ELi2ELi4ENS5_IJNS4_1CILi2EEENSA_ILi1EEESC_EEEEENS5_IJNSA_ILi128EEENSA_ILi64EEESG_EEENS_12float_e4m3_tENS5_IJlSC_lEEESI_SJ_NS4_8TiledMMAINS4_8MMA_AtomIJNS4_10MMA_TraitsINS4_25SM100_MMA_F8F6F4_2x1SM_SSEJSI_SI_fSF_SG_NS4_17integral_constantINS4_4UMMA5MajorELSQ_0EEESR_NSO_INSP_7ScaleInELSS_0EEEST_EEEEEENS4_6LayoutINS5_IJSC_SC_SC_EEENS5_IJNSA_ILi0EEESY_SY_EEEEENS5_IJNS4_10UnderscoreES11_S11_EEEEENS4_18SM100_TMA_2SM_LOADENS4_14ComposedLayoutINS4_7SwizzleILi2ELi4ELi3EEENS4_18smem_ptr_flag_bitsILi8EEENSW_INS5_IJNSA_ILi8EEESG_EEENS5_IJSG_SC_EEEEEEEvNS4_8identityES14_S1E_vS1F_EENS_8epilogue10collective18CollectiveEpilogueINS1H_23Sm100TmaWarpSpecializedILi1ELi1ELi32ELb0ELb0EEEJNS5_IJSG_SG_SG_EEENS5_IJNSW_ISG_SC_EES1N_EEESI_SJ_SI_SJ_NS1H_6fusion15FusionCallbacksIS1L_NS1P_13LinCombEltActINS1H_6thread4GELUESI_fSI_fLNS_15FloatRoundStyleE2EEES1M_S1O_JEEENS4_5SM1004TMEM4LOAD26SM100_TMEM_LOAD_32dp32b32xENS4_13SM90_TMA_LOADES1E_NS4_39AutoVectorizingCopyWithAssumedAlignmentILi128EEENS4_14SM90_TMA_STOREES1E_S23_S23_EEEvvEEEEvNT_6ParamsE)
        /*0038*/ 	.word	0x00000000


	//----- nvinfo : EIATTR_MIN_STACK_SIZE
	.align		4
.L_27:
        /*003c*/ 	.byte	0x04, 0x12
        /*003e*/ 	.short	(.L_29 - .L_28)
	.align		4
.L_28:
        /*0040*/ 	.word	index@(_ZN7cutlass13device_kernelINS_4gemm6kernel13GemmUniversalIN4cute5tupleIJiiiiEEENS1_10collective13CollectiveMmaINS1_35MainloopSm100TmaUmmaWarpSpecializedILi36ELi2ELi4ENS5_IJNS4_1CILi2EEENSA_ILi1EEESC_EEEEENS5_IJNSA_ILi128EEENSA_ILi64EEESG_EEENS_12float_e4m3_tENS5_IJlSC_lEEESI_SJ_NS4_8TiledMMAINS4_8MMA_AtomIJNS4_10MMA_TraitsINS4_25SM100_MMA_F8F6F4_2x1SM_SSEJSI_SI_fSF_SG_NS4_17integral_constantINS4_4UMMA5MajorELSQ_0EEESR_NSO_INSP_7ScaleInELSS_0EEEST_EEEEEENS4_6LayoutINS5_IJSC_SC_SC_EEENS5_IJNSA_ILi0EEESY_SY_EEEEENS5_IJNS4_10UnderscoreES11_S11_EEEEENS4_18SM100_TMA_2SM_LOADENS4_14ComposedLayoutINS4_7SwizzleILi2ELi4ELi3EEENS4_18smem_ptr_flag_bitsILi8EEENSW_INS5_IJNSA_ILi8EEESG_EEENS5_IJSG_SC_EEEEEEEvNS4_8identityES14_S1E_vS1F_EENS_8epilogue10collective18CollectiveEpilogueINS1H_23Sm100TmaWarpSpecializedILi1ELi1ELi32ELb0ELb0EEEJNS5_IJSG_SG_SG_EEENS5_IJNSW_ISG_SC_EES1N_EEESI_SJ_SI_SJ_NS1H_6fusion15FusionCallbacksIS1L_NS1P_13LinCombEltActINS1H_6thread4GELUESI_fSI_fLNS_15FloatRoundStyleE2EEES1M_S1O_JEEENS4_5SM1004TMEM4LOAD26SM100_TMEM_LOAD_32dp32b32xENS4_13SM90_TMA_LOADES1E_NS4_39AutoVectorizingCopyWithAssumedAlignmentILi128EEENS4_14SM90_TMA_STOREES1E_S23_S23_EEEvvEEEEvNT_6ParamsE)
        /*0044*/ 	.word	0x00000000
.L_29:


//--------------------- .nv.compat                --------------------------
	.section	.nv.compat,"",@"SHT_CUDA_COMPAT_INFO"
	.align	4
        /*0000*/ 	.byte	0x02, 0x09, 0x01, 0x00, 0x02, 0x02, 0x02, 0x00, 0x02, 0x05, 0x05, 0x00, 0x03, 0x07, 0x01, 0x01
        /*0010*/ 	.byte	0x02, 0x03, 0x01, 0x00, 0x02, 0x06, 0x01, 0x00, 0x04, 0x0b, 0x08, 0x00, 0x01, 0x00, 0x00, 0x00
        /*0020*/ 	.byte	0x00, 0x00, 0x00, 0x00


//--------------------- .nv.info._ZN7cutlass13device_kernelINS_4gemm6kernel13GemmUniversalIN4cute5tupleIJiiiiEEENS1_10collective13CollectiveMmaINS1_35MainloopSm100TmaUmmaWarpSpecializedILi36ELi2ELi4ENS5_IJNS4_1CILi2EEENSA_ILi1EEESC_EEEEENS5_IJNSA_ILi128EEENSA_ILi64EEESG_EEENS_12float_e4m3_tENS5_IJlSC_lEEESI_SJ_NS4_8TiledMMAINS4_8MMA_AtomIJNS4_10MMA_TraitsINS4_25SM100_MMA_F8F6F4_2x1SM_SSEJSI_SI_fSF_SG_NS4_17integral_constantINS4_4UMMA5MajorELSQ_0EEESR_NSO_INSP_7ScaleInELSS_0EEEST_EEEEEENS4_6LayoutINS5_IJSC_SC_SC_EEENS5_IJNSA_ILi0EEESY_SY_EEEEENS5_IJNS4_10UnderscoreES11_S11_EEEEENS4_18SM100_TMA_2SM_LOADENS4_14ComposedLayoutINS4_7SwizzleILi2ELi4ELi3EEENS4_18smem_ptr_flag_bitsILi8EEENSW_INS5_IJNSA_ILi8EEESG_EEENS5_IJSG_SC_EEEEEEEvNS4_8identityES14_S1E_vS1F_EENS_8epilogue10collective18CollectiveEpilogueINS1H_23Sm100TmaWarpSpecializedILi1ELi1ELi32ELb0ELb0EEEJNS5_IJSG_SG_SG_EEENS5_IJNSW_ISG_SC_EES1N_EEESI_SJ_SI_SJ_NS1H_6fusion15FusionCallbacksIS1L_NS1P_13LinCombEltActINS1H_6thread4GELUESI_fSI_fLNS_15FloatRoundStyleE2EEES1M_S1O_JEEENS4_5SM1004TMEM4LOAD26SM100_TMEM_LOAD_32dp32b32xENS4_13SM90_TMA_LOADES1E_NS4_39AutoVectorizingCopyWithAssumedAlignmentILi128EEENS4_14SM90_TMA_STOREES1E_S23_S23_EEEvvEEEEvNT_6ParamsE --------------------------
	.section	.nv.info._ZN7cutlass13device_kernelINS_4gemm6kernel13GemmUniversalIN4cute5tupleIJiiiiEEENS1_10collective13CollectiveMmaINS1_35MainloopSm100TmaUmmaWarpSpecializedILi36ELi2ELi4ENS5_IJNS4_1CILi2EEENSA_ILi1EEESC_EEEEENS5_IJNSA_ILi128EEENSA_ILi64EEESG_EEENS_12float_e4m3_tENS5_IJlSC_lEEESI_SJ_NS4_8TiledMMAINS4_8MMA_AtomIJNS4_10MMA_TraitsINS4_25SM100_MMA_F8F6F4_2x1SM_SSEJSI_SI_fSF_SG_NS4_17integral_constantINS4_4UMMA5MajorELSQ_0EEESR_NSO_INSP_7ScaleInELSS_0EEEST_EEEEEENS4_6LayoutINS5_IJSC_SC_SC_EEENS5_IJNSA_ILi0EEESY_SY_EEEEENS5_IJNS4_10UnderscoreES11_S11_EEEEENS4_18SM100_TMA_2SM_LOADENS4_14ComposedLayoutINS4_7SwizzleILi2ELi4ELi3EEENS4_18smem_ptr_flag_bitsILi8EEENSW_INS5_IJNSA_ILi8EEESG_EEENS5_IJSG_SC_EEEEEEEvNS4_8identityES14_S1E_vS1F_EENS_8epilogue10collective18CollectiveEpilogueINS1H_23Sm100TmaWarpSpecializedILi1ELi1ELi32ELb0ELb0EEEJNS5_IJSG_SG_SG_EEENS5_IJNSW_ISG_SC_EES1N_EEESI_SJ_SI_SJ_NS1H_6fusion15FusionCallbacksIS1L_NS1P_13LinCombEltActINS1H_6thread4GELUESI_fSI_fLNS_15FloatRoundStyleE2EEES1M_S1O_JEEENS4_5SM1004TMEM4LOAD26SM100_TMEM_LOAD_32dp32b32xENS4_13SM90_TMA_LOADES1E_NS4_39AutoVectorizingCopyWithAssumedAlignmentILi128EEENS4_14SM90_TMA_STOREES1E_S23_S23_EEEvvEEEEvNT_6ParamsE,"",@"SHT_CUDA_INFO"
	.sectionflags	@""
	.align	4


	//----- nvinfo : EIATTR_CUDA_API_VERSION
	.align		4
        /*0000*/ 	.byte	0x04, 0x37
        /*0002*/ 	.short	(.L_31 - .L_30)
.L_30:
        /*0004*/ 	.word	0x00000082


	//----- nvinfo : EIATTR_KPARAM_INFO
	.align		4
.L_31:
        /*0008*/ 	.byte	0x04, 0x17
        /*000a*/ 	.short	(.L_33 - .L_32)
.L_32:
        /*000c*/ 	.word	0x00000000
        /*0010*/ 	.short	0x0000
        /*0012*/ 	.short	0x0000
        /*0014*/ 	.byte	0x00, 0xf0, 0x01, 0x20


	//----- nvinfo : EIATTR_AT_ENTRY_FRAGMENTS
	.align		4
.L_33:
        /*0018*/ 	.byte	0x04, 0x4f
        /*001a*/ 	.short	(.L_35 - .L_34)


	//   ....[0]....
.L_34:
        /*001c*/ 	.word	0x00000007


	//----- nvinfo : EIATTR_RESERVED_SMEM_USED
	.align		4
.L_35:
        /*0020*/ 	.byte	0x01, 0x41
	.zero		2


	//----- nvinfo : EIATTR_SPARSE_MMA_MASK
	.align		4
        /*0024*/ 	.byte	0x03, 0x50
        /*0026*/ 	.short	0x0000


	//----- nvinfo : EIATTR_TCGEN05_2CTA_USED
	.align		4
        /*0028*/ 	.byte	0x01, 0x52
	.zero		2


	//----- nvinfo : EIATTR_MAXREG_COUNT
	.align		4
        /*002c*/ 	.byte	0x03, 0x1b
        /*002e*/ 	.short	0x00ff


	//----- nvinfo : EIATTR_NUM_BARRIERS
	.align		4
        /*0030*/ 	.byte	0x02, 0x4c
        /*0032*/ 	.byte	0x07
	.zero		1


	//----- nvinfo : EIATTR_EXTERNS
	.align		4
        /*0034*/ 	.byte	0x04, 0x0f
        /*0036*/ 	.short	(.L_37 - .L_36)


	//   ....[0]....
	.align		4
.L_36:
        /*0038*/ 	.word	index@(__assertfail)


	//----- nvinfo : EIATTR_MERCURY_ISA_VERSION
	.align		4
.L_37:
        /*003c*/ 	.byte	0x03, 0x5f
        /*003e*/ 	.short	0x0101


	//----- nvinfo : EIATTR_INT_WARP_WIDE_INSTR_OFFSETS
	.align		4
        /*0040*/ 	.byte	0x04, 0x31
        /*0042*/ 	.short	(.L_39 - .L_38)


	//   ....[0]....
.L_38:
        /*0044*/ 	.word	0x000010b0


	//   ....[1]....
        /*0048*/ 	.word	0x00001150


	//   ....[2]....
        /*004c*/ 	.word	0x000024a0


	//   ....[3]....
        /*0050*/ 	.word	0x00005490


	//   ....[4]....
        /*0054*/ 	.word	0x000054c0


	//   ....[5]....
        /*0058*/ 	.word	0x00005510


	//   ....[6]....
        /*005c*/ 	.word	0x00005f00


	//   ....[7]....
        /*0060*/ 	.word	0x00006020


	//----- nvinfo : EIATTR_COOP_GROUP_MASK_REGIDS
	.align		4
.L_39:
        /*0064*/ 	.byte	0x04, 0x29
        /*0066*/ 	.short	(.L_41 - .L_40)


	//   ....[0]....
.L_40:
        /*0068*/ 	.word	0xffffffff


	//   ....[1]....
        /*006c*/ 	.word	0xffffffff


	//   ....[2]....
        /*0070*/ 	.word	0xffffffff


	//   ....[3]....
        /*0074*/ 	.word	0xffffffff


	//   ....[4]....
        /*0078*/ 	.word	0xffffffff


	//   ....[5]....
        /*007c*/ 	.word	0xffffffff


	//   ....[6]....
        /*0080*/ 	.word	0xffffffff


	//   ....[7]....
        /*0084*/ 	.word	0xffffffff


	//   ....[8]....
        /*0088*/ 	.word	0xffffffff


	//   ....[9]....
        /*008c*/ 	.word	0xffffffff


	//   ....[10]....
        /*0090*/ 	.word	0xffffffff


	//   ....[11]....
        /*0094*/ 	.word	0xffffffff


	//   ....[12]....
        /*0098*/ 	.word	0xffffffff


	//   ....[13]....
        /*009c*/ 	.word	0xffffffff


	//----- nvinfo : EIATTR_COOP_GROUP_INSTR_OFFSETS
	.align		4
.L_41:
        /*00a0*/ 	.byte	0x04, 0x28
        /*00a2*/ 	.short	(.L_43 - .L_42)


	//   ....[0]....
.L_42:
        /*00a4*/ 	.word	0x000000c0


	//   ....[1]....
        /*00a8*/ 	.word	0x000004d0


	//   ....[2]....
        /*00ac*/ 	.word	0x00000a80


	//   ....[3]....
        /*00b0*/ 	.word	0x00000bb0


	//   ....[4]....
        /*00b4*/ 	.word	0x00000ca0


	//   ....[5]....
        /*00b8*/ 	.word	0x00000e00


	//   ....[6]....
        /*00bc*/ 	.word	0x00000f90


	//   ....[7]....
        /*00c0*/ 	.word	0x000011d0


	//   ....[8]....
        /*00c4*/ 	.word	0x00002380


	//   ....[9]....
        /*00c8*/ 	.word	0x00004360


	//   ....[10]....
        /*00cc*/ 	.word	0x00004830


	//   ....[11]....
        /*00d0*/ 	.word	0x00004860


	//   ....[12]....
        /*00d4*/ 	.word	0x000053a0


	//   ....[13]....
        /*00d8*/ 	.word	0x000055b0


	//----- nvinfo : EIATTR_VRC_CTA_INIT_COUNT
	.align		4
.L_43:
        /*00dc*/ 	.byte	0x02, 0x4a
        /*00de*/ 	.byte	0x80
	.zero		1


	//----- nvinfo : EIATTR_SYSCALL_OFFSETS
	.align		4
        /*00e0*/ 	.byte	0x04, 0x46
        /*00e2*/ 	.short	(.L_45 - .L_44)


	//   ....[0]....
.L_44:
        /*00e4*/ 	.word	0x00006a20


	//   ....[1]....
        /*00e8*/ 	.word	0x00006b60


	//   ....[2]....
        /*00ec*/ 	.word	0x000072a0


	//----- nvinfo : EIATTR_MBARRIER_INSTR_OFFSETS
	.align		4
.L_45:
        /*00f0*/ 	.byte	0x04, 0x39
        /*00f2*/ 	.short	(.L_47 - .L_46)


	//   ....[0]....
.L_46:
        /*00f4*/ 	.word	0x000005e0
        /*00f8*/ 	.word	0x000000ff
        /*00fc*/ 	.word	0x00000000
        /*0100*/ 	.short	0x0100
        /*0102*/ 	.byte	0x08
	.zero		1


	//   ....[1]....
        /*0104*/ 	.word	0x000005f0
        /*0108*/ 	.word	0x000000ff
        /*010c*/ 	.word	0x00000120
        /*0110*/ 	.short	0x0100
        /*0112*/ 	.byte	0x08
	.zero		1


	//   ....[2]....
        /*0114*/ 	.word	0x00000600
        /*0118*/ 	.word	0x000000ff
        /*011c*/ 	.word	0x00000008
        /*0120*/ 	.short	0x0100
        /*0122*/ 	.byte	0x08
	.zero		1


	//   ....[3]....
        /*0124*/ 	.word	0x00000610
        /*0128*/ 	.word	0x000000ff
        /*012c*/ 	.word	0x00000128
        /*0130*/ 	.short	0x0100
        /*0132*/ 	.byte	0x08
	.zero		1


	//   ....[4]....
        /*0134*/ 	.word	0x00000620
        /*0138*/ 	.word	0x000000ff
        /*013c*/ 	.word	0x00000010
        /*0140*/ 	.short	0x0100
        /*0142*/ 	.byte	0x08
	.zero		1


	//   ....[5]....
        /*0144*/ 	.word	0x00000630
        /*0148*/ 	.word	0x000000ff
        /*014c*/ 	.word	0x00000130
        /*0150*/ 	.short	0x0100
        /*0152*/ 	.byte	0x08
	.zero		1


	//   ....[6]....
        /*0154*/ 	.word	0x00000640
        /*0158*/ 	.word	0x000000ff
        /*015c*/ 	.word	0x00000018
        /*0160*/ 	.short	0x0100
        /*0162*/ 	.byte	0x08
	.zero		1


	//   ....[7]....
        /*0164*/ 	.word	0x00000650
        /*0168*/ 	.word	0x000000ff
        /*016c*/ 	.word	0x00000138
        /*0170*/ 	.short	0x0100
        /*0172*/ 	.byte	0x08
	.zero		1


	//   ....[8]....
        /*0174*/ 	.word	0x00000660
        /*0178*/ 	.word	0x000000ff
        /*017c*/ 	.word	0x00000020
        /*0180*/ 	.short	0x0100
        /*0182*/ 	.byte	0x08
	.zero		1


	//   ....[9]....
        /*0184*/ 	.word	0x00000670
        /*0188*/ 	.word	0x000000ff
        /*018c*/ 	.word	0x00000140
        /*0190*/ 	.short	0x0100
        /*0192*/ 	.byte	0x08
	.zero		1


	//   ....[10]....
        /*0194*/ 	.word	0x00000680
        /*0198*/ 	.word	0x000000ff
        /*019c*/ 	.word	0x00000028
        /*01a0*/ 	.short	0x0100
        /*01a2*/ 	.byte	0x08
	.zero		1


	//   ....[11]....
        /*01a4*/ 	.word	0x00000690
        /*01a8*/ 	.word	0x000000ff
        /*01ac*/ 	.word	0x00000148
        /*01b0*/ 	.short	0x0100
        /*01b2*/ 	.byte	0x08
	.zero		1


	//   ....[12]....
        /*01b4*/ 	.word	0x000006a0
        /*01b8*/ 	.word	0x000000ff
        /*01bc*/ 	.word	0x00000030
        /*01c0*/ 	.short	0x0100
        /*01c2*/ 	.byte	0x08
	.zero		1


	//   ....[13]....
        /*01c4*/ 	.word	0x000006b0
        /*01c8*/ 	.word	0x000000ff
        /*01cc*/ 	.word	0x00000150
        /*01d0*/ 	.short	0x0100
        /*01d2*/ 	.byte	0x08
	.zero		1


	//   ....[14]....
        /*01d4*/ 	.word	0x000006c0
        /*01d8*/ 	.word	0x000000ff
        /*01dc*/ 	.word	0x00000038
        /*01e0*/ 	.short	0x0100
        /*01e2*/ 	.byte	0x08
	.zero		1


	//   ....[15]....
        /*01e4*/ 	.word	0x000006d0
        /*01e8*/ 	.word	0x000000ff
        /*01ec*/ 	.word	0x00000158
        /*01f0*/ 	.short	0x0100
        /*01f2*/ 	.byte	0x08
	.zero		1


	//   ....[16]....
        /*01f4*/ 	.word	0x000006e0
        /*01f8*/ 	.word	0x000000ff
        /*01fc*/ 	.word	0x00000040
        /*0200*/ 	.short	0x0100
        /*0202*/ 	.byte	0x08
	.zero		1


	//   ....[17]....
        /*0204*/ 	.word	0x000006f0
        /*0208*/ 	.word	0x000000ff
        /*020c*/ 	.word	0x00000160
        /*0210*/ 	.short	0x0100
        /*0212*/ 	.byte	0x08
	.zero		1


	//   ....[18]....
        /*0214*/ 	.word	0x00000700
        /*0218*/ 	.word	0x000000ff
        /*021c*/ 	.word	0x00000048
        /*0220*/ 	.short	0x0100
        /*0222*/ 	.byte	0x08
	.zero		1


	//   ....[19]....
        /*0224*/ 	.word	0x00000710
        /*0228*/ 	.word	0x000000ff
        /*022c*/ 	.word	0x00000168
        /*0230*/ 	.short	0x0100
        /*0232*/ 	.byte	0x08
	.zero		1


	//   ....[20]....
        /*0234*/ 	.word	0x00000720
        /*0238*/ 	.word	0x000000ff
        /*023c*/ 	.word	0x00000050
        /*0240*/ 	.short	0x0100
        /*0242*/ 	.byte	0x08
	.zero		1


	//   ....[21]....
        /*0244*/ 	.word	0x00000730
        /*0248*/ 	.word	0x000000ff
        /*024c*/ 	.word	0x00000170
        /*0250*/ 	.short	0x0100
        /*0252*/ 	.byte	0x08
	.zero		1


	//   ....[22]....
        /*0254*/ 	.word	0x00000740
        /*0258*/ 	.word	0x000000ff
        /*025c*/ 	.word	0x00000058
        /*0260*/ 	.short	0x0100
        /*0262*/ 	.byte	0x08
	.zero		1


	//   ....[23]....
        /*0264*/ 	.word	0x00000750
        /*0268*/ 	.word	0x000000ff
        /*026c*/ 	.word	0x00000178
        /*0270*/ 	.short	0x0100
        /*0272*/ 	.byte	0x08
	.zero		1


	//   ....[24]....
        /*0274*/ 	.word	0x00000760
        /*0278*/ 	.word	0x000000ff
        /*027c*/ 	.word	0x00000060
        /*0280*/ 	.short	0x0100
        /*0282*/ 	.byte	0x08
	.zero		1


	//   ....[25]....
        /*0284*/ 	.word	0x00000770
        /*0288*/ 	.word	0x000000ff
        /*028c*/ 	.word	0x00000180
        /*0290*/ 	.short	0x0100
        /*0292*/ 	.byte	0x08
	.zero		1


	//   ....[26]....
        /*0294*/ 	.word	0x00000780
        /*0298*/ 	.word	0x000000ff
        /*029c*/ 	.word	0x00000068
        /*02a0*/ 	.short	0x0100
        /*02a2*/ 	.byte	0x08
	.zero		1


	//   ....[27]....
        /*02a4*/ 	.word	0x00000790
        /*02a8*/ 	.word	0x000000ff
        /*02ac*/ 	.word	0x00000188
        /*02b0*/ 	.short	0x0100
        /*02b2*/ 	.byte	0x08
	.zero		1


	//   ....[28]....
        /*02b4*/ 	.word	0x000007a0
        /*02b8*/ 	.word	0x000000ff
        /*02bc*/ 	.word	0x00000070
        /*02c0*/ 	.short	0x0100
        /*02c2*/ 	.byte	0x08
	.zero		1


	//   ....[29]....
        /*02c4*/ 	.word	0x000007b0
        /*02c8*/ 	.word	0x000000ff
        /*02cc*/ 	.word	0x00000190
        /*02d0*/ 	.short	0x0100
        /*02d2*/ 	.byte	0x08
	.zero		1


	//   ....[30]....
        /*02d4*/ 	.word	0x000007c0
        /*02d8*/ 	.word	0x000000ff
        /*02dc*/ 	.word	0x00000078
        /*02e0*/ 	.short	0x0100
        /*02e2*/ 	.byte	0x08
	.zero		1


	//   ....[31]....
        /*02e4*/ 	.word	0x000007d0
        /*02e8*/ 	.word	0x000000ff
        /*02ec*/ 	.word	0x00000198
        /*02f0*/ 	.short	0x0100
        /*02f2*/ 	.byte	0x08
	.zero		1


	//   ....[32]....
        /*02f4*/ 	.word	0x000007e0
        /*02f8*/ 	.word	0x000000ff
        /*02fc*/ 	.word	0x00000080
        /*0300*/ 	.short	0x0100
        /*0302*/ 	.byte	0x08
	.zero		1


	//   ....[33]....
        /*0304*/ 	.word	0x000007f0
        /*0308*/ 	.word	0x000000ff
        /*030c*/ 	.word	0x000001a0
        /*0310*/ 	.short	0x0100
        /*0312*/ 	.byte	0x08
	.zero		1


	//   ....[34]....
        /*0314*/ 	.word	0x00000800
        /*0318*/ 	.word	0x000000ff
        /*031c*/ 	.word	0x00000088
        /*0320*/ 	.short	0x0100
        /*0322*/ 	.byte	0x08
	.zero		1


	//   ....[35]....
        /*0324*/ 	.word	0x00000810
        /*0328*/ 	.word	0x000000ff
        /*032c*/ 	.word	0x000001a8
        /*0330*/ 	.short	0x0100
        /*0332*/ 	.byte	0x08
	.zero		1


	//   ....[36]....
        /*0334*/ 	.word	0x00000820
        /*0338*/ 	.word	0x000000ff
        /*033c*/ 	.word	0x00000090
        /*0340*/ 	.short	0x0100
        /*0342*/ 	.byte	0x08
	.zero		1


	//   ....[37]....
        /*0344*/ 	.word	0x00000830
        /*0348*/ 	.word	0x000000ff
        /*034c*/ 	.word	0x000001b0
        /*0350*/ 	.short	0x0100
        /*0352*/ 	.byte	0x08
	.zero		1


	//   ....[38]....
        /*0354*/ 	.word	0x00000840
        /*0358*/ 	.word	0x000000ff
        /*035c*/ 	.word	0x00000098
        /*0360*/ 	.short	0x0100
        /*0362*/ 	.byte	0x08
	.zero		1


	//   ....[39]....
        /*0364*/ 	.word	0x00000850
        /*0368*/ 	.word	0x000000ff
        /*036c*/ 	.word	0x000001b8
        /*0370*/ 	.short	0x0100
        /*0372*/ 	.byte	0x08
	.zero		1


	//   ....[40]....
        /*0374*/ 	.word	0x00000860
        /*0378*/ 	.word	0x000000ff
        /*037c*/ 	.word	0x000000a0
        /*0380*/ 	.short	0x0100
        /*0382*/ 	.byte	0x08
	.zero		1


	//   ....[41]....
        /*0384*/ 	.word	0x00000870
        /*0388*/ 	.word	0x000000ff
        /*038c*/ 	.word	0x000001c0
        /*0390*/ 	.short	0x0100
        /*0392*/ 	.byte	0x08
	.zero		1


	//   ....[42]....
        /*0394*/ 	.word	0x00000880
        /*0398*/ 	.word	0x000000ff
        /*039c*/ 	.word	0x000000a8
        /*03a0*/ 	.short	0x0100
        /*03a2*/ 	.byte	0x08
	.zero		1


	//   ....[43]....
        /*03a4*/ 	.word	0x00000890
        /*03a8*/ 	.word	0x000000ff
        /*03ac*/ 	.word	0x000001c8
        /*03b0*/ 	.short	0x0100
        /*03b2*/ 	.byte	0x08
	.zero		1


	//   ....[44]....
        /*03b4*/ 	.word	0x000008a0
        /*03b8*/ 	.word	0x000000ff
        /*03bc*/ 	.word	0x000000b0
        /*03c0*/ 	.short	0x0100
        /*03c2*/ 	.byte	0x08
	.zero		1


	//   ....[45]....
        /*03c4*/ 	.word	0x000008b0
        /*03c8*/ 	.word	0x000000ff
        /*03cc*/ 	.word	0x000001d0
        /*03d0*/ 	.short	0x0100
        /*03d2*/ 	.byte	0x08
	.zero		1


	//   ....[46]....
        /*03d4*/ 	.word	0x000008c0
        /*03d8*/ 	.word	0x000000ff
        /*03dc*/ 	.word	0x000000b8
        /*03e0*/ 	.short	0x0100
        /*03e2*/ 	.byte	0x08
	.zero		1


	//   ....[47]....
        /*03e4*/ 	.word	0x000008d0
        /*03e8*/ 	.word	0x000000ff
        /*03ec*/ 	.word	0x000001d8
        /*03f0*/ 	.short	0x0100
        /*03f2*/ 	.byte	0x08
	.zero		1


	//   ....[48]....
        /*03f4*/ 	.word	0x000008e0
        /*03f8*/ 	.word	0x000000ff
        /*03fc*/ 	.word	0x000000c0
        /*0400*/ 	.short	0x0100
        /*0402*/ 	.byte	0x08
	.zero		1


	//   ....[49]....
        /*0404*/ 	.word	0x000008f0
        /*0408*/ 	.word	0x000000ff
        /*040c*/ 	.word	0x000001e0
        /*0410*/ 	.short	0x0100
        /*0412*/ 	.byte	0x08
	.zero		1


	//   ....[50]....
        /*0414*/ 	.word	0x00000900
        /*0418*/ 	.word	0x000000ff
        /*041c*/ 	.word	0x000000c8
        /*0420*/ 	.short	0x0100
        /*0422*/ 	.byte	0x08
	.zero		1


	//   ....[51]....
        /*0424*/ 	.word	0x00000910
        /*0428*/ 	.word	0x000000ff
        /*042c*/ 	.word	0x000001e8
        /*0430*/ 	.short	0x0100
        /*0432*/ 	.byte	0x08
	.zero		1


	//   ....[52]....
        /*0434*/ 	.word	0x00000920
        /*0438*/ 	.word	0x000000ff
        /*043c*/ 	.word	0x000000d0
        /*0440*/ 	.short	0x0100
        /*0442*/ 	.byte	0x08
	.zero		1


	//   ....[53]....
        /*0444*/ 	.word	0x00000930
        /*0448*/ 	.word	0x000000ff
        /*044c*/ 	.word	0x000001f0
        /*0450*/ 	.short	0x0100
        /*0452*/ 	.byte	0x08
	.zero		1


	//   ....[54]....
        /*0454*/ 	.word	0x00000940
        /*0458*/ 	.word	0x000000ff
        /*045c*/ 	.word	0x000000d8
        /*0460*/ 	.short	0x0100
        /*0462*/ 	.byte	0x08
	.zero		1


	//   ....[55]....
        /*0464*/ 	.word	0x00000950
        /*0468*/ 	.word	0x000000ff
        /*046c*/ 	.word	0x000001f8
        /*0470*/ 	.short	0x0100
        /*0472*/ 	.byte	0x08
	.zero		1


	//   ....[56]....
        /*0474*/ 	.word	0x00000960
        /*0478*/ 	.word	0x000000ff
        /*047c*/ 	.word	0x000000e0
        /*0480*/ 	.short	0x0100
        /*0482*/ 	.byte	0x08
	.zero		1


	//   ....[57]....
        /*0484*/ 	.word	0x00000970
        /*0488*/ 	.word	0x000000ff
        /*048c*/ 	.word	0x00000200
        /*0490*/ 	.short	0x0100
        /*0492*/ 	.byte	0x08
	.zero		1


	//   ....[58]....
        /*0494*/ 	.word	0x00000980
        /*0498*/ 	.word	0x000000ff
        /*049c*/ 	.word	0x000000e8
        /*04a0*/ 	.short	0x0100
        /*04a2*/ 	.byte	0x08
	.zero		1


	//   ....[59]....
        /*04a4*/ 	.word	0x00000990
        /*04a8*/ 	.word	0x000000ff
        /*04ac*/ 	.word	0x00000208
        /*04b0*/ 	.short	0x0100
        /*04b2*/ 	.byte	0x08
	.zero		1


	//   ....[60]....
        /*04b4*/ 	.word	0x000009a0
        /*04b8*/ 	.word	0x000000ff
        /*04bc*/ 	.word	0x000000f0
        /*04c0*/ 	.short	0x0100
        /*04c2*/ 	.byte	0x08
	.zero		1


	//   ....[61]....
        /*04c4*/ 	.word	0x000009b0
        /*04c8*/ 	.word	0x000000ff
        /*04cc*/ 	.word	0x00000210
        /*04d0*/ 	.short	0x0100
        /*04d2*/ 	.byte	0x08
	.zero		1


	//   ....[62]....
        /*04d4*/ 	.word	0x000009c0
        /*04d8*/ 	.word	0x000000ff
        /*04dc*/ 	.word	0x000000f8
        /*04e0*/ 	.short	0x0100
        /*04e2*/ 	.byte	0x08
	.zero		1


	//   ....[63]....
        /*04e4*/ 	.word	0x000009d0
        /*04e8*/ 	.word	0x000000ff
        /*04ec*/ 	.word	0x00000218
        /*04f0*/ 	.short	0x0100
        /*04f2*/ 	.byte	0x08
	.zero		1


	//   ....[64]....
        /*04f4*/ 	.word	0x000009e0
        /*04f8*/ 	.word	0x000000ff
        /*04fc*/ 	.word	0x00000100
        /*0500*/ 	.short	0x0100
        /*0502*/ 	.byte	0x08
	.zero		1


	//   ....[65]....
        /*0504*/ 	.word	0x000009f0
        /*0508*/ 	.word	0x000000ff
        /*050c*/ 	.word	0x00000220
        /*0510*/ 	.short	0x0100
        /*0512*/ 	.byte	0x08
	.zero		1


	//   ....[66]....
        /*0514*/ 	.word	0x00000a00
        /*0518*/ 	.word	0x000000ff
        /*051c*/ 	.word	0x00000108
        /*0520*/ 	.short	0x0100
        /*0522*/ 	.byte	0x08
	.zero		1


	//   ....[67]....
        /*0524*/ 	.word	0x00000a10
        /*0528*/ 	.word	0x000000ff
        /*052c*/ 	.word	0x00000228
        /*0530*/ 	.short	0x0100
        /*0532*/ 	.byte	0x08
	.zero		1


	//   ....[68]....
        /*0534*/ 	.word	0x00000a20
        /*0538*/ 	.word	0x000000ff
        /*053c*/ 	.word	0x00000110
        /*0540*/ 	.short	0x0100
        /*0542*/ 	.byte	0x08
	.zero		1


	//   ....[69]....
        /*0544*/ 	.word	0x00000a30
        /*0548*/ 	.word	0x000000ff
        /*054c*/ 	.word	0x00000230
        /*0550*/ 	.short	0x0100
        /*0552*/ 	.byte	0x08
	.zero		1


	//   ....[70]....
        /*0554*/ 	.word	0x00000a40
        /*0558*/ 	.word	0x000000ff
        /*055c*/ 	.word	0x00000118
        /*0560*/ 	.short	0x0100
        /*0562*/ 	.byte	0x08
	.zero		1


	//   ....[71]....
        /*0564*/ 	.word	0x00000a50
        /*0568*/ 	.word	0x000000ff
        /*056c*/ 	.word	0x00000238
        /*0570*/ 	.short	0x0100
        /*0572*/ 	.byte	0x08
	.zero		1


	//   ....[72]....
        /*0574*/ 	.word	0x00000b80
        /*0578*/ 	.word	0x000000ff
        /*057c*/ 	.word	0x00000240
        /*0580*/ 	.short	0x0100
        /*0582*/ 	.byte	0x09
	.zero		1


	//   ....[73]....
        /*0584*/ 	.word	0x00000b90
        /*0588*/ 	.word	0x000000ff
        /*058c*/ 	.word	0x00000248
        /*0590*/ 	.short	0x0100
        /*0592*/ 	.byte	0x09
	.zero		1


	//   ....[74]....
        /*0594*/ 	.word	0x00000c70
        /*0598*/ 	.word	0x000000ff
        /*059c*/ 	.word	0x00000250
        /*05a0*/ 	.short	0x0100
        /*05a2*/ 	.byte	0x08
	.zero		1


	//   ....[75]....
        /*05a4*/ 	.word	0x00000c80
        /*05a8*/ 	.word	0x000000ff
        /*05ac*/ 	.word	0x00000258
        /*05b0*/ 	.short	0x0100
        /*05b2*/ 	.byte	0x08
	.zero		1


	//   ....[76]....
        /*05b4*/ 	.word	0x00000db0
        /*05b8*/ 	.word	0x000000ff
        /*05bc*/ 	.word	0x00000260
        /*05c0*/ 	.short	0x0100
        /*05c2*/ 	.byte	0x08
	.zero		1


	//   ....[77]....
        /*05c4*/ 	.word	0x00000dc0
        /*05c8*/ 	.word	0x000000ff
        /*05cc*/ 	.word	0x00000270
        /*05d0*/ 	.short	0x0100
        /*05d2*/ 	.byte	0x08
	.zero		1


	//   ....[78]....
        /*05d4*/ 	.word	0x00000dd0
        /*05d8*/ 	.word	0x000000ff
        /*05dc*/ 	.word	0x00000268
        /*05e0*/ 	.short	0x0100
        /*05e2*/ 	.byte	0x08
	.zero		1


	//   ....[79]....
        /*05e4*/ 	.word	0x00000de0
        /*05e8*/ 	.word	0x000000ff
        /*05ec*/ 	.word	0x00000278
        /*05f0*/ 	.short	0x0100
        /*05f2*/ 	.byte	0x08
	.zero		1


	//   ....[80]....
        /*05f4*/ 	.word	0x00000f00
        /*05f8*/ 	.word	0x000000ff
        /*05fc*/ 	.word	0x00000280
        /*0600*/ 	.short	0x0100
        /*0602*/ 	.byte	0x09
	.zero		1


	//   ....[81]....
        /*0604*/ 	.word	0x00000f10
        /*0608*/ 	.word	0x000000ff
        /*060c*/ 	.word	0x000002a0
        /*0610*/ 	.short	0x0100
        /*0612*/ 	.byte	0x09
	.zero		1


	//   ....[82]....
        /*0614*/ 	.word	0x00000f20
        /*0618*/ 	.word	0x000000ff
        /*061c*/ 	.word	0x00000288
        /*0620*/ 	.short	0x0100
        /*0622*/ 	.byte	0x09
	.zero		1


	//   ....[83]....
        /*0624*/ 	.word	0x00000f30
        /*0628*/ 	.word	0x000000ff
        /*062c*/ 	.word	0x000002a8
        /*0630*/ 	.short	0x0100
        /*0632*/ 	.byte	0x09
	.zero		1


	//   ....[84]....
        /*0634*/ 	.word	0x00000f40
        /*0638*/ 	.word	0x000000ff
        /*063c*/ 	.word	0x00000290
        /*0640*/ 	.short	0x0100
        /*0642*/ 	.byte	0x09
	.zero		1


	//   ....[85]....
        /*0644*/ 	.word	0x00000f50
        /*0648*/ 	.word	0x000000ff
        /*064c*/ 	.word	0x000002b0
        /*0650*/ 	.short	0x0100
        /*0652*/ 	.byte	0x09
	.zero		1


	//   ....[86]....
        /*0654*/ 	.word	0x00000f60
        /*0658*/ 	.word	0x000000ff
        /*065c*/ 	.word	0x00000298
        /*0660*/ 	.short	0x0100
        /*0662*/ 	.byte	0x09
	.zero		1


	//   ....[87]....
        /*0664*/ 	.word	0x00000f70
        /*0668*/ 	.word	0x000000ff
        /*066c*/ 	.word	0x000002b8
        /*0670*/ 	.short	0x0100
        /*0672*/ 	.byte	0x09
	.zero		1


	//   ....[88]....
        /*0674*/ 	.word	0x00001060
        /*0678*/ 	.word	0x000000ff
        /*067c*/ 	.word	0x000002c0
        /*0680*/ 	.short	0x0100
        /*0682*/ 	.byte	0x08
	.zero		1


	//   ....[89]....
        /*0684*/ 	.word	0x00001070
        /*0688*/ 	.word	0x000000ff
        /*068c*/ 	.word	0x000002d0
        /*0690*/ 	.short	0x0100
        /*0692*/ 	.byte	0x08
	.zero		1


	//   ....[90]....
        /*0694*/ 	.word	0x00001080
        /*0698*/ 	.word	0x000000ff
        /*069c*/ 	.word	0x000002c8
        /*06a0*/ 	.short	0x0100
        /*06a2*/ 	.byte	0x08
	.zero		1


	//   ....[91]....
        /*06a4*/ 	.word	0x00001090
        /*06a8*/ 	.word	0x000000ff
        /*06ac*/ 	.word	0x000002d8
        /*06b0*/ 	.short	0x0100
        /*06b2*/ 	.byte	0x08
	.zero		1


	//   ....[92]....
        /*06b4*/ 	.word	0x00001180
        /*06b8*/ 	.word	0x000000ff
        /*06bc*/ 	.word	0x000002e0
        /*06c0*/ 	.short	0x0100
        /*06c2*/ 	.byte	0x06
	.zero		1


	//   ....[93]....
        /*06c4*/ 	.word	0x00001b70
        /*06c8*/ 	.word	0x00000002
        /*06cc*/ 	.word	0x000002d0
        /*06d0*/ 	.short	0x010a
        /*06d2*/ 	.byte	0xff
	.zero		1


	//   ....[94]....
        /*06d4*/ 	.word	0x00001ba0
        /*06d8*/ 	.word	0x00000002
        /*06dc*/ 	.word	0x000002c0
        /*06e0*/ 	.short	0x0101
        /*06e2*/ 	.byte	0xff
	.zero		1


	//   ....[95]....
        /*06e4*/ 	.word	0x00001c70
        /*06e8*/ 	.word	0x000000ff
        /*06ec*/ 	.word	0x00000120
        /*06f0*/ 	.short	0x010a
        /*06f2*/ 	.byte	0x08
	.zero		1


	//   ....[96]....
        /*06f4*/ 	.word	0x00001d70
        /*06f8*/ 	.word	0x000000ff
        /*06fc*/ 	.word	0x00000120
        /*0700*/ 	.short	0x010a
        /*0702*/ 	.byte	0x21
	.zero		1


	//   ....[97]....
        /*0704*/ 	.word	0x00001f20
        /*0708*/ 	.word	0x000000ff
        /*070c*/ 	.word	0x00000120
        /*0710*/ 	.short	0x010a
        /*0712*/ 	.byte	0x08
	.zero		1


	//   ....[98]....
        /*0714*/ 	.word	0x00002040
        /*0718*/ 	.word	0x000000ff
        /*071c*/ 	.word	0x00000258
        /*0720*/ 	.short	0x0101
        /*0722*/ 	.byte	0x04
	.zero		1


	//   ....[99]....
        /*0724*/ 	.word	0x00002050
        /*0728*/ 	.word	0x000000ff
        /*072c*/ 	.word	0x00000120
        /*0730*/ 	.short	0x010a
        /*0732*/ 	.byte	0x08
	.zero		1


	//   ....[100]....
        /*0734*/ 	.word	0x000020d0
        /*0738*/ 	.word	0x000000ff
        /*073c*/ 	.word	0x00000120
        /*0740*/ 	.short	0x010a
        /*0742*/ 	.byte	0x11
	.zero		1


	//   ....[101]....
        /*0744*/ 	.word	0x00002260
        /*0748*/ 	.word	0x000000ff
        /*074c*/ 	.word	0x00000120
        /*0750*/ 	.short	0x010a
        /*0752*/ 	.byte	0x08
	.zero		1


	//   ....[102]....
        /*0754*/ 	.word	0x000023b0
        /*0758*/ 	.word	0x00000002
        /*075c*/ 	.word	0x00000260
        /*0760*/ 	.short	0x010a
        /*0762*/ 	.byte	0xff
	.zero		1


	//   ....[103]....
        /*0764*/ 	.word	0x00002470
        /*0768*/ 	.word	0x00000002
        /*076c*/ 	.word	0x00000000
        /*0770*/ 	.short	0x0101
        /*0772*/ 	.byte	0xff
	.zero		1


	//   ....[104]....
        /*0774*/ 	.word	0x000029d0
        /*0778*/ 	.word	0x000000ff
        /*077c*/ 	.word	0x00000000
        /*0780*/ 	.short	0x010a
        /*0782*/ 	.byte	0x05
	.zero		1


	//   ....[105]....
        /*0784*/ 	.word	0x00002a60
        /*0788*/ 	.word	0x000000ff
        /*078c*/ 	.word	0x00000000
        /*0790*/ 	.short	0x010a
        /*0792*/ 	.byte	0x05
	.zero		1


	//   ....[106]....
        /*0794*/ 	.word	0x00002af0
        /*0798*/ 	.word	0x000000ff
        /*079c*/ 	.word	0x00000000
        /*07a0*/ 	.short	0x010a
        /*07a2*/ 	.byte	0x05
	.zero		1


	//   ....[107]....
        /*07a4*/ 	.word	0x00002b80
        /*07a8*/ 	.word	0x000000ff
        /*07ac*/ 	.word	0x00000000
        /*07b0*/ 	.short	0x010a
        /*07b2*/ 	.byte	0x05
	.zero		1


	//   ....[108]....
        /*07b4*/ 	.word	0x00002c10
        /*07b8*/ 	.word	0x000000ff
        /*07bc*/ 	.word	0x00000000
        /*07c0*/ 	.short	0x010a
        /*07c2*/ 	.byte	0x05
	.zero		1


	//   ....[109]....
        /*07c4*/ 	.word	0x00002ca0
        /*07c8*/ 	.word	0x000000ff
        /*07cc*/ 	.word	0x00000000
        /*07d0*/ 	.short	0x010a
        /*07d2*/ 	.byte	0x05
	.zero		1


	//   ....[110]....
        /*07d4*/ 	.word	0x00002d30
        /*07d8*/ 	.word	0x000000ff
        /*07dc*/ 	.word	0x00000000
        /*07e0*/ 	.short	0x010a
        /*07e2*/ 	.byte	0x05
	.zero		1


	//   ....[111]....
        /*07e4*/ 	.word	0x00002dc0
        /*07e8*/ 	.word	0x000000ff
        /*07ec*/ 	.word	0x00000000
        /*07f0*/ 	.short	0x010a
        /*07f2*/ 	.byte	0x05
	.zero		1


	//   ....[112]....
        /*07f4*/ 	.word	0x00002e50
        /*07f8*/ 	.word	0x000000ff
        /*07fc*/ 	.word	0x00000000
        /*0800*/ 	.short	0x010a
        /*0802*/ 	.byte	0x05
	.zero		1


	//   ....[113]....
        /*0804*/ 	.word	0x00002ee0
        /*0808*/ 	.word	0x000000ff
        /*080c*/ 	.word	0x00000000
        /*0810*/ 	.short	0x010a
        /*0812*/ 	.byte	0x05
	.zero		1


	//   ....[114]....
        /*0814*/ 	.word	0x00002f70
        /*0818*/ 	.word	0x000000ff
        /*081c*/ 	.word	0x00000000
        /*0820*/ 	.short	0x010a
        /*0822*/ 	.byte	0x05
	.zero		1


	//   ....[115]....
        /*0824*/ 	.word	0x00003000
        /*0828*/ 	.word	0x000000ff
        /*082c*/ 	.word	0x00000000
        /*0830*/ 	.short	0x010a
        /*0832*/ 	.byte	0x05
	.zero		1


	//   ....[116]....
        /*0834*/ 	.word	0x00003090
        /*0838*/ 	.word	0x000000ff
        /*083c*/ 	.word	0x00000000
        /*0840*/ 	.short	0x010a
        /*0842*/ 	.byte	0x05
	.zero		1


	//   ....[117]....
        /*0844*/ 	.word	0x00003120
        /*0848*/ 	.word	0x000000ff
        /*084c*/ 	.word	0x00000000
        /*0850*/ 	.short	0x010a
        /*0852*/ 	.byte	0x05
	.zero		1


	//   ....[118]....
        /*0854*/ 	.word	0x000031b0
        /*0858*/ 	.word	0x000000ff
        /*085c*/ 	.word	0x00000000
        /*0860*/ 	.short	0x010a
        /*0862*/ 	.byte	0x05
	.zero		1


	//   ....[119]....
        /*0864*/ 	.word	0x00003240
        /*0868*/ 	.word	0x000000ff
        /*086c*/ 	.word	0x00000000
        /*0870*/ 	.short	0x010a
        /*0872*/ 	.byte	0x05
	.zero		1


	//   ....[120]....
        /*0874*/ 	.word	0x000032d0
        /*0878*/ 	.word	0x000000ff
        /*087c*/ 	.word	0x00000000
        /*0880*/ 	.short	0x010a
        /*0882*/ 	.byte	0x05
	.zero		1


	//   ....[121]....
        /*0884*/ 	.word	0x00003360
        /*0888*/ 	.word	0x000000ff
        /*088c*/ 	.word	0x00000000
        /*0890*/ 	.short	0x010a
        /*0892*/ 	.byte	0x05
	.zero		1


	//   ....[122]....
        /*0894*/ 	.word	0x000033f0
        /*0898*/ 	.word	0x000000ff
        /*089c*/ 	.word	0x00000000
        /*08a0*/ 	.short	0x010a
        /*08a2*/ 	.byte	0x05
	.zero		1


	//   ....[123]....
        /*08a4*/ 	.word	0x00003480
        /*08a8*/ 	.word	0x000000ff
        /*08ac*/ 	.word	0x00000000
        /*08b0*/ 	.short	0x010a
        /*08b2*/ 	.byte	0x05
	.zero		1


	//   ....[124]....
        /*08b4*/ 	.word	0x00003510
        /*08b8*/ 	.word	0x000000ff
        /*08bc*/ 	.word	0x00000000
        /*08c0*/ 	.short	0x010a
        /*08c2*/ 	.byte	0x05
	.zero		1


	//   ....[125]....
        /*08c4*/ 	.word	0x000035a0
        /*08c8*/ 	.word	0x000000ff
        /*08cc*/ 	.word	0x00000000
        /*08d0*/ 	.short	0x010a
        /*08d2*/ 	.byte	0x05
	.zero		1


	//   ....[126]....
        /*08d4*/ 	.word	0x00003630
        /*08d8*/ 	.word	0x000000ff
        /*08dc*/ 	.word	0x00000000
        /*08e0*/ 	.short	0x010a
        /*08e2*/ 	.byte	0x05
	.zero		1


	//   ....[127]....
        /*08e4*/ 	.word	0x000036c0
        /*08e8*/ 	.word	0x000000ff
        /*08ec*/ 	.word	0x00000000
        /*08f0*/ 	.short	0x010a
        /*08f2*/ 	.byte	0x05
	.zero		1


	//   ....[128]....
        /*08f4*/ 	.word	0x00003750
        /*08f8*/ 	.word	0x000000ff
        /*08fc*/ 	.word	0x00000000
        /*0900*/ 	.short	0x010a
        /*0902*/ 	.byte	0x05
	.zero		1


	//   ....[129]....
        /*0904*/ 	.word	0x000037e0
        /*0908*/ 	.word	0x000000ff
        /*090c*/ 	.word	0x00000000
        /*0910*/ 	.short	0x010a
        /*0912*/ 	.byte	0x05
	.zero		1


	//   ....[130]....
        /*0914*/ 	.word	0x00003870
        /*0918*/ 	.word	0x000000ff
        /*091c*/ 	.word	0x00000000
        /*0920*/ 	.short	0x010a
        /*0922*/ 	.byte	0x05
	.zero		1


	//   ....[131]....
        /*0924*/ 	.word	0x00003900
        /*0928*/ 	.word	0x000000ff
        /*092c*/ 	.word	0x00000000
        /*0930*/ 	.short	0x010a
        /*0932*/ 	.byte	0x05
	.zero		1


	//   ....[132]....
        /*0934*/ 	.word	0x00003990
        /*0938*/ 	.word	0x000000ff
        /*093c*/ 	.word	0x00000000
        /*0940*/ 	.short	0x010a
        /*0942*/ 	.byte	0x05
	.zero		1


	//   ....[133]....
        /*0944*/ 	.word	0x00003a20
        /*0948*/ 	.word	0x000000ff
        /*094c*/ 	.word	0x00000000
        /*0950*/ 	.short	0x010a
        /*0952*/ 	.byte	0x05
	.zero		1


	//   ....[134]....
        /*0954*/ 	.word	0x00003ab0
        /*0958*/ 	.word	0x000000ff
        /*095c*/ 	.word	0x00000000
        /*0960*/ 	.short	0x010a
        /*0962*/ 	.byte	0x05
	.zero		1


	//   ....[135]....
        /*0964*/ 	.word	0x00003b40
        /*0968*/ 	.word	0x000000ff
        /*096c*/ 	.word	0x00000000
        /*0970*/ 	.short	0x010a
        /*0972*/ 	.byte	0x05
	.zero		1


	//   ....[136]....
        /*0974*/ 	.word	0x00003bd0
        /*0978*/ 	.word	0x000000ff
        /*097c*/ 	.word	0x00000000
        /*0980*/ 	.short	0x010a
        /*0982*/ 	.byte	0x05
	.zero		1


	//   ....[137]....
        /*0984*/ 	.word	0x00003c60
        /*0988*/ 	.word	0x000000ff
        /*098c*/ 	.word	0x00000000
        /*0990*/ 	.short	0x010a
        /*0992*/ 	.byte	0x05
	.zero		1


	//   ....[138]....
        /*0994*/ 	.word	0x00003cf0
        /*0998*/ 	.word	0x000000ff
        /*099c*/ 	.word	0x00000000
        /*09a0*/ 	.short	0x010a
        /*09a2*/ 	.byte	0x05
	.zero		1


	//   ....[139]....
        /*09a4*/ 	.word	0x00003d90
        /*09a8*/ 	.word	0x00000000
        /*09ac*/ 	.word	0x00000000
        /*09b0*/ 	.short	0x010a
        /*09b2*/ 	.byte	0xff
	.zero		1


	//   ....[140]....
        /*09b4*/ 	.word	0x00003ec0
        /*09b8*/ 	.word	0x00000000
        /*09bc*/ 	.word	0x000002c0
        /*09c0*/ 	.short	0x010a
        /*09c2*/ 	.byte	0xff
	.zero		1


	//   ....[141]....
        /*09c4*/ 	.word	0x00003f30
        /*09c8*/ 	.word	0x00000000
        /*09cc*/ 	.word	0x00000000
        /*09d0*/ 	.short	0x0101
        /*09d2*/ 	.byte	0xff
	.zero		1


	//   ....[142]....
        /*09d4*/ 	.word	0x00003f50
        /*09d8*/ 	.word	0x000000ff
        /*09dc*/ 	.word	0x00000270
        /*09e0*/ 	.short	0x010a
        /*09e2*/ 	.byte	0x05
	.zero		1


	//   ....[143]....
        /*09e4*/ 	.word	0x00004070
        /*09e8*/ 	.word	0x00000000
        /*09ec*/ 	.word	0x00000260
        /*09f0*/ 	.short	0x010a
        /*09f2*/ 	.byte	0xff
	.zero		1


	//   ....[144]....
        /*09f4*/ 	.word	0x00004170
        /*09f8*/ 	.word	0x00000000
        /*09fc*/ 	.word	0x00000000
        /*0a00*/ 	.short	0x0101
        /*0a02*/ 	.byte	0xff
	.zero		1


	//   ....[145]....
        /*0a04*/ 	.word	0x00004200
        /*0a08*/ 	.word	0x000000ff
        /*0a0c*/ 	.word	0x00000270
        /*0a10*/ 	.short	0x0106
        /*0a12*/ 	.byte	0x05
	.zero		1


	//   ....[146]....
        /*0a14*/ 	.word	0x00004220
        /*0a18*/ 	.word	0x000000ff
        /*0a1c*/ 	.word	0x00000270
        /*0a20*/ 	.short	0x010a
        /*0a22*/ 	.byte	0x05
	.zero		1


	//   ....[147]....
        /*0a24*/ 	.word	0x000042b0
        /*0a28*/ 	.word	0x000000ff
        /*0a2c*/ 	.word	0x00000270
        /*0a30*/ 	.short	0x0106
        /*0a32*/ 	.byte	0x04
	.zero		1


	//   ....[148]....
        /*0a34*/ 	.word	0x000042f0
        /*0a38*/ 	.word	0x00000000
        /*0a3c*/ 	.word	0x00000270
        /*0a40*/ 	.short	0x010a
        /*0a42*/ 	.byte	0xff
	.zero		1


	//   ....[149]....
        /*0a44*/ 	.word	0x00004530
        /*0a48*/ 	.word	0x000000ff
        /*0a4c*/ 	.word	0x00000008
        /*0a50*/ 	.short	0x010a
        /*0a52*/ 	.byte	0x06
	.zero		1


	//   ....[150]....
        /*0a54*/ 	.word	0x00004550
        /*0a58*/ 	.word	0x000000ff
        /*0a5c*/ 	.word	0x00000008
        /*0a60*/ 	.short	0x010a
        /*0a62*/ 	.byte	0x06
	.zero		1


	//   ....[151]....
        /*0a64*/ 	.word	0x000046e0
        /*0a68*/ 	.word	0x000000ff
        /*0a6c*/ 	.word	0x00000008
        /*0a70*/ 	.short	0x010a
        /*0a72*/ 	.byte	0x06
	.zero		1


	//   ....[152]....
        /*0a74*/ 	.word	0x00004700
        /*0a78*/ 	.word	0x000000ff
        /*0a7c*/ 	.word	0x00000008
        /*0a80*/ 	.short	0x010a
        /*0a82*/ 	.byte	0x06
	.zero		1


	//   ....[153]....
        /*0a84*/ 	.word	0x000047c0
        /*0a88*/ 	.word	0x000000ff
        /*0a8c*/ 	.word	0x00000000
        /*0a90*/ 	.short	0x0101
        /*0a92*/ 	.byte	0x07
	.zero		1


	//   ....[154]....
        /*0a94*/ 	.word	0x00004ac0
        /*0a98*/ 	.word	0x00000000
        /*0a9c*/ 	.word	0x00000260
        /*0aa0*/ 	.short	0x010a
        /*0aa2*/ 	.byte	0xff
	.zero		1


	//   ....[155]....
        /*0aa4*/ 	.word	0x00004b80
        /*0aa8*/ 	.word	0x00000000
        /*0aac*/ 	.word	0x00000000
        /*0ab0*/ 	.short	0x0101
        /*0ab2*/ 	.byte	0xff
	.zero		1


	//   ....[156]....
        /*0ab4*/ 	.word	0x00004c40
        /*0ab8*/ 	.word	0x000000ff
        /*0abc*/ 	.word	0x00000000
        /*0ac0*/ 	.short	0x010a
        /*0ac2*/ 	.byte	0x06
	.zero		1


	//   ....[157]....
        /*0ac4*/ 	.word	0x00004c50
        /*0ac8*/ 	.word	0x000000ff
        /*0acc*/ 	.word	0x000002a0
        /*0ad0*/ 	.short	0x010a
        /*0ad2*/ 	.byte	0x0a
	.zero		1


	//   ....[158]....
        /*0ad4*/ 	.word	0x00004d00
        /*0ad8*/ 	.word	0x000000ff
        /*0adc*/ 	.word	0x00000000
        /*0ae0*/ 	.short	0x010a
        /*0ae2*/ 	.byte	0x09
	.zero		1


	//   ....[159]....
        /*0ae4*/ 	.word	0x00004e40
        /*0ae8*/ 	.word	0x000000ff
        /*0aec*/ 	.word	0x00000000
        /*0af0*/ 	.short	0x010a
        /*0af2*/ 	.byte	0x06
	.zero		1


	//   ....[160]....
        /*0af4*/ 	.word	0x00005090
        /*0af8*/ 	.word	0x000000ff
        /*0afc*/ 	.word	0x00000000
        /*0b00*/ 	.short	0x010a
        /*0b02*/ 	.byte	0x07
	.zero		1


	//   ....[161]....
        /*0b04*/ 	.word	0x00005120
        /*0b08*/ 	.word	0x000000ff
        /*0b0c*/ 	.word	0x00000000
        /*0b10*/ 	.short	0x010a
        /*0b12*/ 	.byte	0x07
	.zero		1


	//   ....[162]....
        /*0b14*/ 	.word	0x000051b0
        /*0b18*/ 	.word	0x000000ff
        /*0b1c*/ 	.word	0x00000000
        /*0b20*/ 	.short	0x010a
        /*0b22*/ 	.byte	0x07
	.zero		1


	//   ....[163]....
        /*0b24*/ 	.word	0x00005250
        /*0b28*/ 	.word	0x00000000
        /*0b2c*/ 	.word	0x00000000
        /*0b30*/ 	.short	0x010a
        /*0b32*/ 	.byte	0xff
	.zero		1


	//   ....[164]....
        /*0b34*/ 	.word	0x00005290
        /*0b38*/ 	.word	0x00000000
        /*0b3c*/ 	.word	0x00000000
        /*0b40*/ 	.short	0x010a
        /*0b42*/ 	.byte	0xff
	.zero		1


	//   ....[165]....
        /*0b44*/ 	.word	0x00005300
        /*0b48*/ 	.word	0x000000ff
        /*0b4c*/ 	.word	0x00000000
        /*0b50*/ 	.short	0x0101
        /*0b52*/ 	.byte	0x05
	.zero		1


	//   ....[166]....
        /*0b54*/ 	.word	0x00005340
        /*0b58*/ 	.word	0x000000ff
        /*0b5c*/ 	.word	0x000002e0
        /*0b60*/ 	.short	0x010a
        /*0b62*/ 	.byte	0x08
	.zero		1


	//   ....[167]....
        /*0b64*/ 	.word	0x00005390
        /*0b68*/ 	.word	0x000000ff
        /*0b6c*/ 	.word	0x00000000
        /*0b70*/ 	.short	0x0101
        /*0b72*/ 	.byte	0x05
	.zero		1


	//   ....[168]....
        /*0b74*/ 	.word	0x000057a0
        /*0b78*/ 	.word	0x00000000
        /*0b7c*/ 	.word	0x00000260
        /*0b80*/ 	.short	0x010a
        /*0b82*/ 	.byte	0xff
	.zero		1


	//   ....[169]....
        /*0b84*/ 	.word	0x00005890
        /*0b88*/ 	.word	0x00000000
        /*0b8c*/ 	.word	0x00000000
        /*0b90*/ 	.short	0x0101
        /*0b92*/ 	.byte	0xff
	.zero		1


	//   ....[170]....
        /*0b94*/ 	.word	0x00005bb0
        /*0b98*/ 	.word	0x000000ff
        /*0b9c*/ 	.word	0x00000258
        /*0ba0*/ 	.short	0x010a
        /*0ba2*/ 	.byte	0x06
	.zero		1


	//   ....[171]....
        /*0ba4*/ 	.word	0x00005d30
        /*0ba8*/ 	.word	0x000000ff
        /*0bac*/ 	.word	0x00000248
        /*0bb0*/ 	.short	0x010a
        /*0bb2*/ 	.byte	0x06
	.zero		1


	//   ....[172]....
        /*0bb4*/ 	.word	0x00006060
        /*0bb8*/ 	.word	0x000000ff
        /*0bbc*/ 	.word	0x00000240
        /*0bc0*/ 	.short	0x010b
        /*0bc2*/ 	.byte	0x06
	.zero		1


	//   ....[173]....
        /*0bc4*/ 	.word	0x00006080
        /*0bc8*/ 	.word	0x000000ff
        /*0bcc*/ 	.word	0x00000000
        /*0bd0*/ 	.short	0x0101
        /*0bd2*/ 	.byte	0x25
	.zero		1


	//   ....[174]....
        /*0bd4*/ 	.word	0x000060c0
        /*0bd8*/ 	.word	0x00000000
        /*0bdc*/ 	.word	0x00000248
        /*0be0*/ 	.short	0x010a
        /*0be2*/ 	.byte	0xff
	.zero		1


	//   ....[175]....
        /*0be4*/ 	.word	0x00006430
        /*0be8*/ 	.word	0x00000000
        /*0bec*/ 	.word	0x00000260
        /*0bf0*/ 	.short	0x010a
        /*0bf2*/ 	.byte	0xff
	.zero		1


	//   ....[176]....
        /*0bf4*/ 	.word	0x00006540
        /*0bf8*/ 	.word	0x00000000
        /*0bfc*/ 	.word	0x00000000
        /*0c00*/ 	.short	0x0101
        /*0c02*/ 	.byte	0xff
	.zero		1


	//   ....[177]....
        /*0c04*/ 	.word	0x00006e80
        /*0c08*/ 	.word	0x000000ff
        /*0c0c*/ 	.word	0x00000240
        /*0c10*/ 	.short	0x010a
        /*0c12*/ 	.byte	0x2b
	.zero		1


	//   ....[178]....
        /*0c14*/ 	.word	0x00006ef0
        /*0c18*/ 	.word	0x00000077
        /*0c1c*/ 	.word	0x00000280
        /*0c20*/ 	.short	0x010a
        /*0c22*/ 	.byte	0xff
	.zero		1


	//   ....[179]....
        /*0c24*/ 	.word	0x00007040
        /*0c28*/ 	.word	0x000000ff
        /*0c2c*/ 	.word	0x00000240
        /*0c30*/ 	.short	0x010a
        /*0c32*/ 	.byte	0x2b
	.zero		1


	//   ....[180]....
        /*0c34*/ 	.word	0x00007120
        /*0c38*/ 	.word	0x000000ff
        /*0c3c*/ 	.word	0x00000000
        /*0c40*/ 	.short	0x0101
        /*0c42*/ 	.byte	0x04
	.zero		1


	//   ....[181]....
        /*0c44*/ 	.word	0x00007180
        /*0c48*/ 	.word	0x00000077
        /*0c4c*/ 	.word	0x00000280
        /*0c50*/ 	.short	0x010a
        /*0c52*/ 	.byte	0xff
	.zero		1


	//   ....[182]....
        /*0c54*/ 	.word	0x000075a0
        /*0c58*/ 	.word	0x00000077
        /*0c5c*/ 	.word	0x00000000
        /*0c60*/ 	.short	0x0101
        /*0c62*/ 	.byte	0xff
	.zero		1


	//   ....[183]....
        /*0c64*/ 	.word	0x0000b030
        /*0c68*/ 	.word	0x00000002
        /*0c6c*/ 	.word	0x000002d0
        /*0c70*/ 	.short	0x010a
        /*0c72*/ 	.byte	0xff
	.zero		1


	//   ....[184]....
        /*0c74*/ 	.word	0x0000b090
        /*0c78*/ 	.word	0x00000002
        /*0c7c*/ 	.word	0x00000120
        /*0c80*/ 	.short	0x010a
        /*0c82*/ 	.byte	0xff
	.zero		1


	//   ....[185]....
        /*0c84*/ 	.word	0x0000b0f0
        /*0c88*/ 	.word	0x00000002
        /*0c8c*/ 	.word	0x00000120
        /*0c90*/ 	.short	0x010a
        /*0c92*/ 	.byte	0xff
	.zero		1


	//   ....[186]....
        /*0c94*/ 	.word	0x0000b140
        /*0c98*/ 	.word	0x00000002
        /*0c9c*/ 	.word	0x00000260
        /*0ca0*/ 	.short	0x010a
        /*0ca2*/ 	.byte	0xff
	.zero		1


	//   ....[187]....
        /*0ca4*/ 	.word	0x0000b1a0
        /*0ca8*/ 	.word	0x00000000
        /*0cac*/ 	.word	0x00000000
        /*0cb0*/ 	.short	0x010a
        /*0cb2*/ 	.byte	0xff
	.zero		1


	//   ....[188]....
        /*0cb4*/ 	.word	0x0000b200
        /*0cb8*/ 	.word	0x00000000
        /*0cbc*/ 	.word	0x00000000
        /*0cc0*/ 	.short	0x010a
        /*0cc2*/ 	.byte	0xff
	.zero		1


	//   ....[189]....
        /*0cc4*/ 	.word	0x0000b260
        /*0cc8*/ 	.word	0x00000000
        /*0ccc*/ 	.word	0x00000000
        /*0cd0*/ 	.short	0x010a
        /*0cd2*/ 	.byte	0xff
	.zero		1


	//   ....[190]....
        /*0cd4*/ 	.word	0x0000b2c0
        /*0cd8*/ 	.word	0x00000000
        /*0cdc*/ 	.word	0x00000000
        /*0ce0*/ 	.short	0x010a
        /*0ce2*/ 	.byte	0xff
	.zero		1


	//   ....[191]....
        /*0ce4*/ 	.word	0x0000b320
        /*0ce8*/ 	.word	0x00000000
        /*0cec*/ 	.word	0x00000000
        /*0cf0*/ 	.short	0x010a
        /*0cf2*/ 	.byte	0xff
	.zero		1


	//   ....[192]....
        /*0cf4*/ 	.word	0x0000b380
        /*0cf8*/ 	.word	0x00000000
        /*0cfc*/ 	.word	0x00000000
        /*0d00*/ 	.short	0x010a
        /*0d02*/ 	.byte	0xff
	.zero		1


	//   ....[193]....
        /*0d04*/ 	.word	0x0000b3e0
        /*0d08*/ 	.word	0x00000000
        /*0d0c*/ 	.word	0x00000000
        /*0d10*/ 	.short	0x010a
        /*0d12*/ 	.byte	0xff
	.zero		1


	//   ....[194]....
        /*0d14*/ 	.word	0x0000b440
        /*0d18*/ 	.word	0x00000000
        /*0d1c*/ 	.word	0x00000000
        /*0d20*/ 	.short	0x010a
        /*0d22*/ 	.byte	0xff
	.zero		1


	//   ....[195]....
        /*0d24*/ 	.word	0x0000b4a0
        /*0d28*/ 	.word	0x00000000
        /*0d2c*/ 	.word	0x00000000
        /*0d30*/ 	.short	0x010a
        /*0d32*/ 	.byte	0xff
	.zero		1


	//   ....[196]....
        /*0d34*/ 	.word	0x0000b500
        /*0d38*/ 	.word	0x00000000
        /*0d3c*/ 	.word	0x00000000
        /*0d40*/ 	.short	0x010a
        /*0d42*/ 	.byte	0xff
	.zero		1


	//   ....[197]....
        /*0d44*/ 	.word	0x0000b560
        /*0d48*/ 	.word	0x00000000
        /*0d4c*/ 	.word	0x00000000
        /*0d50*/ 	.short	0x010a
        /*0d52*/ 	.byte	0xff
	.zero		1


	//   ....[198]....
        /*0d54*/ 	.word	0x0000b5c0
        /*0d58*/ 	.word	0x00000000
        /*0d5c*/ 	.word	0x00000000
        /*0d60*/ 	.short	0x010a
        /*0d62*/ 	.byte	0xff
	.zero		1


	//   ....[199]....
        /*0d64*/ 	.word	0x0000b620
        /*0d68*/ 	.word	0x00000000
        /*0d6c*/ 	.word	0x00000000
        /*0d70*/ 	.short	0x010a
        /*0d72*/ 	.byte	0xff
	.zero		1


	//   ....[200]....
        /*0d74*/ 	.word	0x0000b680
        /*0d78*/ 	.word	0x00000000
        /*0d7c*/ 	.word	0x00000000
        /*0d80*/ 	.short	0x010a
        /*0d82*/ 	.byte	0xff
	.zero		1


	//   ....[201]....
        /*0d84*/ 	.word	0x0000b6e0
        /*0d88*/ 	.word	0x00000000
        /*0d8c*/ 	.word	0x00000000
        /*0d90*/ 	.short	0x010a
        /*0d92*/ 	.byte	0xff
	.zero		1


	//   ....[202]....
        /*0d94*/ 	.word	0x0000b740
        /*0d98*/ 	.word	0x00000000
        /*0d9c*/ 	.word	0x00000000
        /*0da0*/ 	.short	0x010a
        /*0da2*/ 	.byte	0xff
	.zero		1


	//   ....[203]....
        /*0da4*/ 	.word	0x0000b7a0
        /*0da8*/ 	.word	0x00000000
        /*0dac*/ 	.word	0x00000000
        /*0db0*/ 	.short	0x010a
        /*0db2*/ 	.byte	0xff
	.zero		1


	//   ....[204]....
        /*0db4*/ 	.word	0x0000b800
        /*0db8*/ 	.word	0x00000000
        /*0dbc*/ 	.word	0x00000000
        /*0dc0*/ 	.short	0x010a
        /*0dc2*/ 	.byte	0xff
	.zero		1


	//   ....[205]....
        /*0dc4*/ 	.word	0x0000b860
        /*0dc8*/ 	.word	0x00000000
        /*0dcc*/ 	.word	0x00000000
        /*0dd0*/ 	.short	0x010a
        /*0dd2*/ 	.byte	0xff
	.zero		1


	//   ....[206]....
        /*0dd4*/ 	.word	0x0000b8c0
        /*0dd8*/ 	.word	0x00000000
        /*0ddc*/ 	.word	0x00000000
        /*0de0*/ 	.short	0x010a
        /*0de2*/ 	.byte	0xff
	.zero		1


	//   ....[207]....
        /*0de4*/ 	.word	0x0000b920
        /*0de8*/ 	.word	0x00000000
        /*0dec*/ 	.word	0x00000000
        /*0df0*/ 	.short	0x010a
        /*0df2*/ 	.byte	0xff
	.zero		1


	//   ....[208]....
        /*0df4*/ 	.word	0x0000b980
        /*0df8*/ 	.word	0x00000000
        /*0dfc*/ 	.word	0x00000000
        /*0e00*/ 	.short	0x010a
        /*0e02*/ 	.byte	0xff
	.zero		1


	//   ....[209]....
        /*0e04*/ 	.word	0x0000b9e0
        /*0e08*/ 	.word	0x00000000
        /*0e0c*/ 	.word	0x00000000
        /*0e10*/ 	.short	0x010a
        /*0e12*/ 	.byte	0xff
	.zero		1


	//   ....[210]....
        /*0e14*/ 	.word	0x0000ba40
        /*0e18*/ 	.word	0x00000000
        /*0e1c*/ 	.word	0x00000000
        /*0e20*/ 	.short	0x010a
        /*0e22*/ 	.byte	0xff
	.zero		1


	//   ....[211]....
        /*0e24*/ 	.word	0x0000baa0
        /*0e28*/ 	.word	0x00000000
        /*0e2c*/ 	.word	0x00000000
        /*0e30*/ 	.short	0x010a
        /*0e32*/ 	.byte	0xff
	.zero		1


	//   ....[212]....
        /*0e34*/ 	.word	0x0000bb00
        /*0e38*/ 	.word	0x00000000
        /*0e3c*/ 	.word	0x00000000
        /*0e40*/ 	.short	0x010a
        /*0e42*/ 	.byte	0xff
	.zero		1


	//   ....[213]....
        /*0e44*/ 	.word	0x0000bb60
        /*0e48*/ 	.word	0x00000000
        /*0e4c*/ 	.word	0x00000000
        /*0e50*/ 	.short	0x010a
        /*0e52*/ 	.byte	0xff
	.zero		1


	//   ....[214]....
        /*0e54*/ 	.word	0x0000bbc0
        /*0e58*/ 	.word	0x00000000
        /*0e5c*/ 	.word	0x00000000
        /*0e60*/ 	.short	0x010a
        /*0e62*/ 	.byte	0xff
	.zero		1


	//   ....[215]....
        /*0e64*/ 	.word	0x0000bc20
        /*0e68*/ 	.word	0x00000000
        /*0e6c*/ 	.word	0x00000000
        /*0e70*/ 	.short	0x010a
        /*0e72*/ 	.byte	0xff
	.zero		1


	//   ....[216]....
        /*0e74*/ 	.word	0x0000bc80
        /*0e78*/ 	.word	0x00000000
        /*0e7c*/ 	.word	0x00000000
        /*0e80*/ 	.short	0x010a
        /*0e82*/ 	.byte	0xff
	.zero		1


	//   ....[217]....
        /*0e84*/ 	.word	0x0000bce0
        /*0e88*/ 	.word	0x00000000
        /*0e8c*/ 	.word	0x00000000
        /*0e90*/ 	.short	0x010a
        /*0e92*/ 	.byte	0xff
	.zero		1


	//   ....[218]....
        /*0e94*/ 	.word	0x0000bd40
        /*0e98*/ 	.word	0x00000000
        /*0e9c*/ 	.word	0x00000000
        /*0ea0*/ 	.short	0x010a
        /*0ea2*/ 	.byte	0xff
	.zero		1


	//   ....[219]....
        /*0ea4*/ 	.word	0x0000bda0
        /*0ea8*/ 	.word	0x00000000
        /*0eac*/ 	.word	0x00000000
        /*0eb0*/ 	.short	0x010a
        /*0eb2*/ 	.byte	0xff
	.zero		1


	//   ....[220]....
        /*0eb4*/ 	.word	0x0000be00
        /*0eb8*/ 	.word	0x00000000
        /*0ebc*/ 	.word	0x00000000
        /*0ec0*/ 	.short	0x010a
        /*0ec2*/ 	.byte	0xff
	.zero		1


	//   ....[221]....
        /*0ec4*/ 	.word	0x0000be60
        /*0ec8*/ 	.word	0x00000000
        /*0ecc*/ 	.word	0x00000000
        /*0ed0*/ 	.short	0x010a
        /*0ed2*/ 	.byte	0xff
	.zero		1


	//   ....[222]....
        /*0ed4*/ 	.word	0x0000beb0
        /*0ed8*/ 	.word	0x00000000
        /*0edc*/ 	.word	0x000002c0
        /*0ee0*/ 	.short	0x010a
        /*0ee2*/ 	.byte	0xff
	.zero		1


	//   ....[223]....
        /*0ee4*/ 	.word	0x0000bf10
        /*0ee8*/ 	.word	0x00000000
        /*0eec*/ 	.word	0x00000270
        /*0ef0*/ 	.short	0x010a
        /*0ef2*/ 	.byte	0xff
	.zero		1


	//   ....[224]....
        /*0ef4*/ 	.word	0x0000bf60
        /*0ef8*/ 	.word	0x00000000
        /*0efc*/ 	.word	0x00000260
        /*0f00*/ 	.short	0x010a
        /*0f02*/ 	.byte	0xff
	.zero		1


	//   ....[225]....
        /*0f04*/ 	.word	0x0000bfc0
        /*0f08*/ 	.word	0x00000000
        /*0f0c*/ 	.word	0x00000270
        /*0f10*/ 	.short	0x010a
        /*0f12*/ 	.byte	0xff
	.zero		1


	//   ....[226]....
        /*0f14*/ 	.word	0x0000c020
        /*0f18*/ 	.word	0x00000004
        /*0f1c*/ 	.word	0x00000008
        /*0f20*/ 	.short	0x010a
        /*0f22*/ 	.byte	0xff
	.zero		1


	//   ....[227]....
        /*0f24*/ 	.word	0x0000c100
        /*0f28*/ 	.word	0x00000002
        /*0f2c*/ 	.word	0x00000008
        /*0f30*/ 	.short	0x010a
        /*0f32*/ 	.byte	0xff
	.zero		1


	//   ....[228]....
        /*0f34*/ 	.word	0x0000c150
        /*0f38*/ 	.word	0x00000000
        /*0f3c*/ 	.word	0x00000260
        /*0f40*/ 	.short	0x010a
        /*0f42*/ 	.byte	0xff
	.zero		1


	//   ....[229]....
        /*0f44*/ 	.word	0x0000c1b0
        /*0f48*/ 	.word	0x00000000
        /*0f4c*/ 	.word	0x000002a0
        /*0f50*/ 	.short	0x010a
        /*0f52*/ 	.byte	0xff
	.zero		1


	//   ....[230]....
        /*0f54*/ 	.word	0x0000c210
        /*0f58*/ 	.word	0x00000000
        /*0f5c*/ 	.word	0x00000000
        /*0f60*/ 	.short	0x010a
        /*0f62*/ 	.byte	0xff
	.zero		1


	//   ....[231]....
        /*0f64*/ 	.word	0x0000c270
        /*0f68*/ 	.word	0x00000000
        /*0f6c*/ 	.word	0x00000000
        /*0f70*/ 	.short	0x010a
        /*0f72*/ 	.byte	0xff
	.zero		1


	//   ....[232]....
        /*0f74*/ 	.word	0x0000c2d0
        /*0f78*/ 	.word	0x00000000
        /*0f7c*/ 	.word	0x00000000
        /*0f80*/ 	.short	0x010a
        /*0f82*/ 	.byte	0xff
	.zero		1


	//   ....[233]....
        /*0f84*/ 	.word	0x0000c330
        /*0f88*/ 	.word	0x00000000
        /*0f8c*/ 	.word	0x00000000
        /*0f90*/ 	.short	0x010a
        /*0f92*/ 	.byte	0xff
	.zero		1


	//   ....[234]....
        /*0f94*/ 	.word	0x0000c390
        /*0f98*/ 	.word	0x00000000
        /*0f9c*/ 	.word	0x000002e0
        /*0fa0*/ 	.short	0x010a
        /*0fa2*/ 	.byte	0xff
	.zero		1


	//   ....[235]....
        /*0fa4*/ 	.word	0x0000c3e0
        /*0fa8*/ 	.word	0x00000000
        /*0fac*/ 	.word	0x00000260
        /*0fb0*/ 	.short	0x010a
        /*0fb2*/ 	.byte	0xff
	.zero		1


	//   ....[236]....
        /*0fb4*/ 	.word	0x0000c440
        /*0fb8*/ 	.word	0x00000000
        /*0fbc*/ 	.word	0x00000258
        /*0fc0*/ 	.short	0x010a
        /*0fc2*/ 	.byte	0xff
	.zero		1


	//   ....[237]....
        /*0fc4*/ 	.word	0x0000c4a0
        /*0fc8*/ 	.word	0x00000000
        /*0fcc*/ 	.word	0x00000248
        /*0fd0*/ 	.short	0x010a
        /*0fd2*/ 	.byte	0xff
	.zero		1


	//   ....[238]....
        /*0fd4*/ 	.word	0x0000c4f0
        /*0fd8*/ 	.word	0x00000000
        /*0fdc*/ 	.word	0x00000260
        /*0fe0*/ 	.short	0x010a
        /*0fe2*/ 	.byte	0xff
	.zero		1


	//   ....[239]....
        /*0fe4*/ 	.word	0x0000c550
        /*0fe8*/ 	.word	0x00000000
        /*0fec*/ 	.word	0x00000240
        /*0ff0*/ 	.short	0x010a
        /*0ff2*/ 	.byte	0xff
	.zero		1


	//   ....[240]....
        /*0ff4*/ 	.word	0x0000c5a0
        /*0ff8*/ 	.word	0x00000077
        /*0ffc*/ 	.word	0x00000280
        /*1000*/ 	.short	0x010a
        /*1002*/ 	.byte	0xff
	.zero		1


	//----- nvinfo : EIATTR_NUM_MBARRIERS
	.align		4
.L_47:
        /*1004*/ 	.byte	0x03, 0x38
        /*1006*/ 	.short	0x005d


	//----- nvinfo : EIATTR_EXIT_INSTR_OFFSETS
	.align		4
        /*1008*/ 	.byte	0x04, 0x1c
        /*100a*/ 	.short	(.L_49 - .L_48)


	//   ....[0]....
.L_48:
        /*100c*/ 	.word	0x00003dc0


	//   ....[1]....
        /*1010*/ 	.word	0x000042c0


	//   ....[2]....
        /*1014*/ 	.word	0x00004320


	//   ....[3]....
        /*1018*/ 	.word	0x000055c0


	//   ....[4]....
        /*101c*/ 	.word	0x000060f0


	//   ....[5]....
        /*1020*/ 	.word	0x00006130


	//   ....[6]....
        /*1024*/ 	.word	0x0000b020


	//----- nvinfo : EIATTR_MAX_THREADS
	.align		4
.L_49:
        /*1028*/ 	.byte	0x04, 0x05
        /*102a*/ 	.short	(.L_51 - .L_50)
.L_50:
        /*102c*/ 	.word	0x00000100
        /*1030*/ 	.word	0x00000001
        /*1034*/ 	.word	0x00000001


	//----- nvinfo : EIATTR_CRS_STACK_SIZE
	.align		4
.L_51:
        /*1038*/ 	.byte	0x04, 0x1e
        /*103a*/ 	.short	(.L_53 - .L_52)
.L_52:
        /*103c*/ 	.word	0x00000000


	//----- nvinfo : EIATTR_CBANK_PARAM_SIZE
	.align		4
.L_53:
        /*1040*/ 	.byte	0x03, 0x19
        /*1042*/ 	.short	0x0800


	//----- nvinfo : EIATTR_PARAM_CBANK
	.align		4
        /*1044*/ 	.byte	0x04, 0x0a
        /*1046*/ 	.short	(.L_55 - .L_54)
	.align		4
.L_54:
        /*1048*/ 	.word	index@(.nv.constant0._ZN7cutlass13device_kernelINS_4gemm6kernel13GemmUniversalIN4cute5tupleIJiiiiEEENS1_10collective13CollectiveMmaINS1_35MainloopSm100TmaUmmaWarpSpecializedILi36ELi2ELi4ENS5_IJNS4_1CILi2EEENSA_ILi1EEESC_EEEEENS5_IJNSA_ILi128EEENSA_ILi64EEESG_EEENS_12float_e4m3_tENS5_IJlSC_lEEESI_SJ_NS4_8TiledMMAINS4_8MMA_AtomIJNS4_10MMA_TraitsINS4_25SM100_MMA_F8F6F4_2x1SM_SSEJSI_SI_fSF_SG_NS4_17integral_constantINS4_4UMMA5MajorELSQ_0EEESR_NSO_INSP_7ScaleInELSS_0EEEST_EEEEEENS4_6LayoutINS5_IJSC_SC_SC_EEENS5_IJNSA_ILi0EEESY_SY_EEEEENS5_IJNS4_10UnderscoreES11_S11_EEEEENS4_18SM100_TMA_2SM_LOADENS4_14ComposedLayoutINS4_7SwizzleILi2ELi4ELi3EEENS4_18smem_ptr_flag_bitsILi8EEENSW_INS5_IJNSA_ILi8EEESG_EEENS5_IJSG_SC_EEEEEEEvNS4_8identityES14_S1E_vS1F_EENS_8epilogue10collective18CollectiveEpilogueINS1H_23Sm100TmaWarpSpecializedILi1ELi1ELi32ELb0ELb0EEEJNS5_IJSG_SG_SG_EEENS5_IJNSW_ISG_SC_EES1N_EEESI_SJ_SI_SJ_NS1H_6fusion15FusionCallbacksIS1L_NS1P_13LinCombEltActINS1H_6thread4GELUESI_fSI_fLNS_15FloatRoundStyleE2EEES1M_S1O_JEEENS4_5SM1004TMEM4LOAD26SM100_TMEM_LOAD_32dp32b32xENS4_13SM90_TMA_LOADES1E_NS4_39AutoVectorizingCopyWithAssumedAlignmentILi128EEENS4_14SM90_TMA_STOREES1E_S23_S23_EEEvvEEEEvNT_6ParamsE)
        /*104c*/ 	.short	0x0380
        /*104e*/ 	.short	0x0800


	//----- nvinfo : EIATTR_SW_WAR
	.align		4
.L_55:
        /*1050*/ 	.byte	0x04, 0x36
        /*1052*/ 	.short	(.L_57 - .L_56)
.L_56:
        /*1054*/ 	.word	0x00000008
.L_57:


//--------------------- .nv.callgraph             --------------------------
	.section	.nv.callgraph,"",@"SHT_CUDA_CALLGRAPH"
	.align	4
	.sectionentsize	8
	.align		4
        /*0000*/ 	.word	0x00000000
	.align		4
        /*0004*/ 	.word	0xffffffff
	.align		4
        /*0008*/ 	.word	index@(_ZN7cutlass13device_kernelINS_4gemm6kernel13GemmUniversalIN4cute5tupleIJiiiiEEENS1_10collective13CollectiveMmaINS1_35MainloopSm100TmaUmmaWarpSpecializedILi36ELi2ELi4ENS5_IJNS4_1CILi2EEENSA_ILi1EEESC_EEEEENS5_IJNSA_ILi128EEENSA_ILi64EEESG_EEENS_12float_e4m3_tENS5_IJlSC_lEEESI_SJ_NS4_8TiledMMAINS4_8MMA_AtomIJNS4_10MMA_TraitsINS4_25SM100_MMA_F8F6F4_2x1SM_SSEJSI_SI_fSF_SG_NS4_17integral_constantINS4_4UMMA5MajorELSQ_0EEESR_NSO_INSP_7ScaleInELSS_0EEEST_EEEEEENS4_6LayoutINS5_IJSC_SC_SC_EEENS5_IJNSA_ILi0EEESY_SY_EEEEENS5_IJNS4_10UnderscoreES11_S11_EEEEENS4_18SM100_TMA_2SM_LOADENS4_14ComposedLayoutINS4_7SwizzleILi2ELi4ELi3EEENS4_18smem_ptr_flag_bitsILi8EEENSW_INS5_IJNSA_ILi8EEESG_EEENS5_IJSG_SC_EEEEEEEvNS4_8identityES14_S1E_vS1F_EENS_8epilogue10collective18CollectiveEpilogueINS1H_23Sm100TmaWarpSpecializedILi1ELi1ELi32ELb0ELb0EEEJNS5_IJSG_SG_SG_EEENS5_IJNSW_ISG_SC_EES1N_EEESI_SJ_SI_SJ_NS1H_6fusion15FusionCallbacksIS1L_NS1P_13LinCombEltActINS1H_6thread4GELUESI_fSI_fLNS_15FloatRoundStyleE2EEES1M_S1O_JEEENS4_5SM1004TMEM4LOAD26SM100_TMEM_LOAD_32dp32b32xENS4_13SM90_TMA_LOADES1E_NS4_39AutoVectorizingCopyWithAssumedAlignmentILi128EEENS4_14SM90_TMA_STOREES1E_S23_S23_EEEvvEEEEvNT_6ParamsE)
	.align		4
        /*000c*/ 	.word	index@(__assertfail)
	.align		4
        /*0010*/ 	.word	0x00000000
	.align		4
        /*0014*/ 	.word	0xfffffffe
	.align		4
        /*0018*/ 	.word	0x00000000
	.align		4
        /*001c*/ 	.word	0xfffffffd
	.align		4
        /*0020*/ 	.word	0x00000000
	.align		4
        /*0024*/ 	.word	0xfffffffc


//--------------------- .nv.constant4             --------------------------
	.section	.nv.constant4,"a",@progbits
	.align	8
	.align		8
.nv.constant4:
        /*0000*/ 	.dword	__assertfail
	.align		8
        /*0008*/ 	.dword	__unnamed_1
	.align		8
        /*0010*/ 	.dword	__unnamed_2
	.align		8
        /*0018*/ 	.dword	_ZN39_INTERNAL_ed88523e_4_k_cu_09e1a555_35284cuda3std3__45__cpo5beginE
	.align		8
        /*0020*/ 	.dword	_ZN39_INTERNAL_ed88523e_4_k_cu_09e1a555_35284cuda3std3__45__cpo3endE
	.align		8
        /*0028*/ 	.dword	_ZN39_INTERNAL_ed88523e_4_k_cu_09e1a555_35284cuda3std3__45__cpo6cbeginE
	.align		8
        /*0030*/ 	.dword	_ZN39_INTERNAL_ed88523e_4_k_cu_09e1a555_35284cuda3std3__45__cpo4cendE
	.align		8
        /*0038*/ 	.dword	_ZN39_INTERNAL_ed88523e_4_k_cu_09e1a555_35284cuda3std3__441_GLOBAL__N__ed88523e_4_k_cu_09e1a555_35286ignoreE
	.align		8
        /*0040*/ 	.dword	_ZN39_INTERNAL_ed88523e_4_k_cu_09e1a555_35284cuda3std3__419piecewise_constructE
	.align		8
        /*0048*/ 	.dword	_ZN39_INTERNAL_ed88523e_4_k_cu_09e1a555_35284cuda3std3__48in_placeE
	.align		8
        /*0050*/ 	.dword	_ZN39_INTERNAL_ed88523e_4_k_cu_09e1a555_35284cuda3std6ranges3__45__cpo4swapE
	.align		8
        /*0058*/ 	.dword	_ZN39_INTERNAL_ed88523e_4_k_cu_09e1a555_35284cuda3std6ranges3__45__cpo9iter_moveE
	.align		8
        /*0060*/ 	.dword	_ZN39_INTERNAL_ed88523e_4_k_cu_09e1a555_35284cute7productE
	.align		8
        /*0068*/ 	.dword	_ZN39_INTERNAL_ed88523e_4_k_cu_09e1a555_35284cute1_E
	.align		8
        /*0070*/ 	.dword	$str$25
	.align		8
        /*0078*/ 	.dword	$str$26
	.align		8
        /*0080*/ 	.dword	$str$27
	.align		8
        /*0088*/ 	.dword	$str$28


//--------------------- .text._ZN7cutlass13device_kernelINS_4gemm6kernel13GemmUniversalIN4cute5tupleIJiiiiEEENS1_10collective13CollectiveMmaINS1_35MainloopSm100TmaUmmaWarpSpecializedILi36ELi2ELi4ENS5_IJNS4_1CILi2EEENSA_ILi1EEESC_EEEEENS5_IJNSA_ILi128EEENSA_ILi64EEESG_EEENS_12float_e4m3_tENS5_IJlSC_lEEESI_SJ_NS4_8TiledMMAINS4_8MMA_AtomIJNS4_10MMA_TraitsINS4_25SM100_MMA_F8F6F4_2x1SM_SSEJSI_SI_fSF_SG_NS4_17integral_constantINS4_4UMMA5MajorELSQ_0EEESR_NSO_INSP_7ScaleInELSS_0EEEST_EEEEEENS4_6LayoutINS5_IJSC_SC_SC_EEENS5_IJNSA_ILi0EEESY_SY_EEEEENS5_IJNS4_10UnderscoreES11_S11_EEEEENS4_18SM100_TMA_2SM_LOADENS4_14ComposedLayoutINS4_7SwizzleILi2ELi4ELi3EEENS4_18smem_ptr_flag_bitsILi8EEENSW_INS5_IJNSA_ILi8EEESG_EEENS5_IJSG_SC_EEEEEEEvNS4_8identityES14_S1E_vS1F_EENS_8epilogue10collective18CollectiveEpilogueINS1H_23Sm100TmaWarpSpecializedILi1ELi1ELi32ELb0ELb0EEEJNS5_IJSG_SG_SG_EEENS5_IJNSW_ISG_SC_EES1N_EEESI_SJ_SI_SJ_NS1H_6fusion15FusionCallbacksIS1L_NS1P_13LinCombEltActINS1H_6thread4GELUESI_fSI_fLNS_15FloatRoundStyleE2EEES1M_S1O_JEEENS4_5SM1004TMEM4LOAD26SM100_TMEM_LOAD_32dp32b32xENS4_13SM90_TMA_LOADES1E_NS4_39AutoVectorizingCopyWithAssumedAlignmentILi128EEENS4_14SM90_TMA_STOREES1E_S23_S23_EEEvvEEEEvNT_6ParamsE --------------------------
	.section	.text._ZN7cutlass13device_kernelINS_4gemm6kernel13GemmUniversalIN4cute5tupleIJiiiiEEENS1_10collective13CollectiveMmaINS1_35MainloopSm100TmaUmmaWarpSpecializedILi36ELi2ELi4ENS5_IJNS4_1CILi2EEENSA_ILi1EEESC_EEEEENS5_IJNSA_ILi128EEENSA_ILi64EEESG_EEENS_12float_e4m3_tENS5_IJlSC_lEEESI_SJ_NS4_8TiledMMAINS4_8MMA_AtomIJNS4_10MMA_TraitsINS4_25SM100_MMA_F8F6F4_2x1SM_SSEJSI_SI_fSF_SG_NS4_17integral_constantINS4_4UMMA5MajorELSQ_0EEESR_NSO_INSP_7ScaleInELSS_0EEEST_EEEEEENS4_6LayoutINS5_IJSC_SC_SC_EEENS5_IJNSA_ILi0EEESY_SY_EEEEENS5_IJNS4_10UnderscoreES11_S11_EEEEENS4_18SM100_TMA_2SM_LOADENS4_14ComposedLayoutINS4_7SwizzleILi2ELi4ELi3EEENS4_18smem_ptr_flag_bitsILi8EEENSW_INS5_IJNSA_ILi8EEESG_EEENS5_IJSG_SC_EEEEEEEvNS4_8identityES14_S1E_vS1F_EENS_8epilogue10collective18CollectiveEpilogueINS1H_23Sm100TmaWarpSpecializedILi1ELi1ELi32ELb0ELb0EEEJNS5_IJSG_SG_SG_EEENS5_IJNSW_ISG_SC_EES1N_EEESI_SJ_SI_SJ_NS1H_6fusion15FusionCallbacksIS1L_NS1P_13LinCombEltActINS1H_6thread4GELUESI_fSI_fLNS_15FloatRoundStyleE2EEES1M_S1O_JEEENS4_5SM1004TMEM4LOAD26SM100_TMEM_LOAD_32dp32b32xENS4_13SM90_TMA_LOADES1E_NS4_39AutoVectorizingCopyWithAssumedAlignmentILi128EEENS4_14SM90_TMA_STOREES1E_S23_S23_EEEvvEEEEvNT_6ParamsE,"ax",@progbits
	.align	128
.text._ZN7cutlass13device_kernelINS_4gemm6kernel13GemmUniversalIN4cute5tupleIJiiiiEEENS1_10collective13CollectiveMmaINS1_35MainloopSm100TmaUmmaWarpSpecializedILi36ELi2ELi4ENS5_IJNS4_1CILi2EEENSA_ILi1EEESC_EEEEENS5_IJNSA_ILi128EEENSA_ILi64EEESG_EEENS_12float_e4m3_tENS5_IJlSC_lEEESI_SJ_NS4_8TiledMMAINS4_8MMA_AtomIJNS4_10MMA_TraitsINS4_25SM100_MMA_F8F6F4_2x1SM_SSEJSI_SI_fSF_SG_NS4_17integral_constantINS4_4UMMA5MajorELSQ_0EEESR_NSO_INSP_7ScaleInELSS_0EEEST_EEEEEENS4_6LayoutINS5_IJSC_SC_SC_EEENS5_IJNSA_ILi0EEESY_SY_EEEEENS5_IJNS4_10UnderscoreES11_S11_EEEEENS4_18SM100_TMA_2SM_LOADENS4_14ComposedLayoutINS4_7SwizzleILi2ELi4ELi3EEENS4_18smem_ptr_flag_bitsILi8EEENSW_INS5_IJNSA_ILi8EEESG_EEENS5_IJSG_SC_EEEEEEEvNS4_8identityES14_S1E_vS1F_EENS_8epilogue10collective18CollectiveEpilogueINS1H_23Sm100TmaWarpSpecializedILi1ELi1ELi32ELb0ELb0EEEJNS5_IJSG_SG_SG_EEENS5_IJNSW_ISG_SC_EES1N_EEESI_SJ_SI_SJ_NS1H_6fusion15FusionCallbacksIS1L_NS1P_13LinCombEltActINS1H_6thread4GELUESI_fSI_fLNS_15FloatRoundStyleE2EEES1M_S1O_JEEENS4_5SM1004TMEM4LOAD26SM100_TMEM_LOAD_32dp32b32xENS4_13SM90_TMA_LOADES1E_NS4_39AutoVectorizingCopyWithAssumedAlignmentILi128EEENS4_14SM90_TMA_STOREES1E_S23_S23_EEEvvEEEEvNT_6ParamsE:
        .type           _ZN7cutlass13device_kernelINS_4gemm6kernel13GemmUniversalIN4cute5tupleIJiiiiEEENS1_10collective13CollectiveMmaINS1_35MainloopSm100TmaUmmaWarpSpecializedILi36ELi2ELi4ENS5_IJNS4_1CILi2EEENSA_ILi1EEESC_EEEEENS5_IJNSA_ILi128EEENSA_ILi64EEESG_EEENS_12float_e4m3_tENS5_IJlSC_lEEESI_SJ_NS4_8TiledMMAINS4_8MMA_AtomIJNS4_10MMA_TraitsINS4_25SM100_MMA_F8F6F4_2x1SM_SSEJSI_SI_fSF_SG_NS4_17integral_constantINS4_4UMMA5MajorELSQ_0EEESR_NSO_INSP_7ScaleInELSS_0EEEST_EEEEEENS4_6LayoutINS5_IJSC_SC_SC_EEENS5_IJNSA_ILi0EEESY_SY_EEEEENS5_IJNS4_10UnderscoreES11_S11_EEEEENS4_18SM100_TMA_2SM_LOADENS4_14ComposedLayoutINS4_7SwizzleILi2ELi4ELi3EEENS4_18smem_ptr_flag_bitsILi8EEENSW_INS5_IJNSA_ILi8EEESG_EEENS5_IJSG_SC_EEEEEEEvNS4_8identityES14_S1E_vS1F_EENS_8epilogue10collective18CollectiveEpilogueINS1H_23Sm100TmaWarpSpecializedILi1ELi1ELi32ELb0ELb0EEEJNS5_IJSG_SG_SG_EEENS5_IJNSW_ISG_SC_EES1N_EEESI_SJ_SI_SJ_NS1H_6fusion15FusionCallbacksIS1L_NS1P_13LinCombEltActINS1H_6thread4GELUESI_fSI_fLNS_15FloatRoundStyleE2EEES1M_S1O_JEEENS4_5SM1004TMEM4LOAD26SM100_TMEM_LOAD_32dp32b32xENS4_13SM90_TMA_LOADES1E_NS4_39AutoVectorizingCopyWithAssumedAlignmentILi128EEENS4_14SM90_TMA_STOREES1E_S23_S23_EEEvvEEEEvNT_6ParamsE,@function
        .size           _ZN7cutlass13device_kernelINS_4gemm6kernel13GemmUniversalIN4cute5tupleIJiiiiEEENS1_10collective13CollectiveMmaINS1_35MainloopSm100TmaUmmaWarpSpecializedILi36ELi2ELi4ENS5_IJNS4_1CILi2EEENSA_ILi1EEESC_EEEEENS5_IJNSA_ILi128EEENSA_ILi64EEESG_EEENS_12float_e4m3_tENS5_IJlSC_lEEESI_SJ_NS4_8TiledMMAINS4_8MMA_AtomIJNS4_10MMA_TraitsINS4_25SM100_MMA_F8F6F4_2x1SM_SSEJSI_SI_fSF_SG_NS4_17integral_constantINS4_4UMMA5MajorELSQ_0EEESR_NSO_INSP_7ScaleInELSS_0EEEST_EEEEEENS4_6LayoutINS5_IJSC_SC_SC_EEENS5_IJNSA_ILi0EEESY_SY_EEEEENS5_IJNS4_10UnderscoreES11_S11_EEEEENS4_18SM100_TMA_2SM_LOADENS4_14ComposedLayoutINS4_7SwizzleILi2ELi4ELi3EEENS4_18smem_ptr_flag_bitsILi8EEENSW_INS5_IJNSA_ILi8EEESG_EEENS5_IJSG_SC_EEEEEEEvNS4_8identityES14_S1E_vS1F_EENS_8epilogue10collective18CollectiveEpilogueINS1H_23Sm100TmaWarpSpecializedILi1ELi1ELi32ELb0ELb0EEEJNS5_IJSG_SG_SG_EEENS5_IJNSW_ISG_SC_EES1N_EEESI_SJ_SI_SJ_NS1H_6fusion15FusionCallbacksIS1L_NS1P_13LinCombEltActINS1H_6thread4GELUESI_fSI_fLNS_15FloatRoundStyleE2EEES1M_S1O_JEEENS4_5SM1004TMEM4LOAD26SM100_TMEM_LOAD_32dp32b32xENS4_13SM90_TMA_LOADES1E_NS4_39AutoVectorizingCopyWithAssumedAlignmentILi128EEENS4_14SM90_TMA_STOREES1E_S23_S23_EEEvvEEEEvNT_6ParamsE,(.L_x_247 - _ZN7cutlass13device_kernelINS_4gemm6kernel13GemmUniversalIN4cute5tupleIJiiiiEEENS1_10collective13CollectiveMmaINS1_35MainloopSm100TmaUmmaWarpSpecializedILi36ELi2ELi4ENS5_IJNS4_1CILi2EEENSA_ILi1EEESC_EEEEENS5_IJNSA_ILi128EEENSA_ILi64EEESG_EEENS_12float_e4m3_tENS5_IJlSC_lEEESI_SJ_NS4_8TiledMMAINS4_8MMA_AtomIJNS4_10MMA_TraitsINS4_25SM100_MMA_F8F6F4_2x1SM_SSEJSI_SI_fSF_SG_NS4_17integral_constantINS4_4UMMA5MajorELSQ_0EEESR_NSO_INSP_7ScaleInELSS_0EEEST_EEEEEENS4_6LayoutINS5_IJSC_SC_SC_EEENS5_IJNSA_ILi0EEESY_SY_EEEEENS5_IJNS4_10UnderscoreES11_S11_EEEEENS4_18SM100_TMA_2SM_LOADENS4_14ComposedLayoutINS4_7SwizzleILi2ELi4ELi3EEENS4_18smem_ptr_flag_bitsILi8EEENSW_INS5_IJNSA_ILi8EEESG_EEENS5_IJSG_SC_EEEEEEEvNS4_8identityES14_S1E_vS1F_EENS_8epilogue10collective18CollectiveEpilogueINS1H_23Sm100TmaWarpSpecializedILi1ELi1ELi32ELb0ELb0EEEJNS5_IJSG_SG_SG_EEENS5_IJNSW_ISG_SC_EES1N_EEESI_SJ_SI_SJ_NS1H_6fusion15FusionCallbacksIS1L_NS1P_13LinCombEltActINS1H_6thread4GELUESI_fSI_fLNS_15FloatRoundStyleE2EEES1M_S1O_JEEENS4_5SM1004TMEM4LOAD26SM100_TMEM_LOAD_32dp32b32xENS4_13SM90_TMA_LOADES1E_NS4_39AutoVectorizingCopyWithAssumedAlignmentILi128EEENS4_14SM90_TMA_STOREES1E_S23_S23_EEEvvEEEEvNT_6ParamsE)
        .other          _ZN7cutlass13device_kernelINS_4gemm6kernel13GemmUniversalIN4cute5tupleIJiiiiEEENS1_10collective13CollectiveMmaINS1_35MainloopSm100TmaUmmaWarpSpecializedILi36ELi2ELi4ENS5_IJNS4_1CILi2EEENSA_ILi1EEESC_EEEEENS5_IJNSA_ILi128EEENSA_ILi64EEESG_EEENS_12float_e4m3_tENS5_IJlSC_lEEESI_SJ_NS4_8TiledMMAINS4_8MMA_AtomIJNS4_10MMA_TraitsINS4_25SM100_MMA_F8F6F4_2x1SM_SSEJSI_SI_fSF_SG_NS4_17integral_constantINS4_4UMMA5MajorELSQ_0EEESR_NSO_INSP_7ScaleInELSS_0EEEST_EEEEEENS4_6LayoutINS5_IJSC_SC_SC_EEENS5_IJNSA_ILi0EEESY_SY_EEEEENS5_IJNS4_10UnderscoreES11_S11_EEEEENS4_18SM100_TMA_2SM_LOADENS4_14ComposedLayoutINS4_7SwizzleILi2ELi4ELi3EEENS4_18smem_ptr_flag_bitsILi8EEENSW_INS5_IJNSA_ILi8EEESG_EEENS5_IJSG_SC_EEEEEEEvNS4_8identityES14_S1E_vS1F_EENS_8epilogue10collective18CollectiveEpilogueINS1H_23Sm100TmaWarpSpecializedILi1ELi1ELi32ELb0ELb0EEEJNS5_IJSG_SG_SG_EEENS5_IJNSW_ISG_SC_EES1N_EEESI_SJ_SI_SJ_NS1H_6fusion15FusionCallbacksIS1L_NS1P_13LinCombEltActINS1H_6thread4GELUESI_fSI_fLNS_15FloatRoundStyleE2EEES1M_S1O_JEEENS4_5SM1004TMEM4LOAD26SM100_TMEM_LOAD_32dp32b32xENS4_13SM90_TMA_LOADES1E_NS4_39AutoVectorizingCopyWithAssumedAlignmentILi128EEENS4_14SM90_TMA_STOREES1E_S23_S23_EEEvvEEEEvNT_6ParamsE,@"STO_CUDA_ENTRY STV_DEFAULT"
_ZN7cutlass13device_kernelINS_4gemm6kernel13GemmUniversalIN4cute5tupleIJiiiiEEENS1_10collective13CollectiveMmaINS1_35MainloopSm100TmaUmmaWarpSpecializedILi36ELi2ELi4ENS5_IJNS4_1CILi2EEENSA_ILi1EEESC_EEEEENS5_IJNSA_ILi128EEENSA_ILi64EEESG_EEENS_12float_e4m3_tENS5_IJlSC_lEEESI_SJ_NS4_8TiledMMAINS4_8MMA_AtomIJNS4_10MMA_TraitsINS4_25SM100_MMA_F8F6F4_2x1SM_SSEJSI_SI_fSF_SG_NS4_17integral_constantINS4_4UMMA5MajorELSQ_0EEESR_NSO_INSP_7ScaleInELSS_0EEEST_EEEEEENS4_6LayoutINS5_IJSC_SC_SC_EEENS5_IJNSA_ILi0EEESY_SY_EEEEENS5_IJNS4_10UnderscoreES11_S11_EEEEENS4_18SM100_TMA_2SM_LOADENS4_14ComposedLayoutINS4_7SwizzleILi2ELi4ELi3EEENS4_18smem_ptr_flag_bitsILi8EEENSW_INS5_IJNSA_ILi8EEESG_EEENS5_IJSG_SC_EEEEEEEvNS4_8identityES14_S1E_vS1F_EENS_8epilogue10collective18CollectiveEpilogueINS1H_23Sm100TmaWarpSpecializedILi1ELi1ELi32ELb0ELb0EEEJNS5_IJSG_SG_SG_EEENS5_IJNSW_ISG_SC_EES1N_EEESI_SJ_SI_SJ_NS1H_6fusion15FusionCallbacksIS1L_NS1P_13LinCombEltActINS1H_6thread4GELUESI_fSI_fLNS_15FloatRoundStyleE2EEES1M_S1O_JEEENS4_5SM1004TMEM4LOAD26SM100_TMEM_LOAD_32dp32b32xENS4_13SM90_TMA_LOADES1E_NS4_39AutoVectorizingCopyWithAssumedAlignmentILi128EEENS4_14SM90_TMA_STOREES1E_S23_S23_EEEvvEEEEvNT_6ParamsE:
[----:B------:R-:W1:Y:S01]  /*0000*/  LDC R1, c[0x0][0x37c] ;  /* 0x0000df00ff017b82 */ /* 0x000e620000000800 */
[----:B------:R-:W2:Y:S01]  /*0010*/  S2R R109, SR_TID.X ;  /* 0x00000000006d7919 */ /* 0x000ea20000002100 */
[----:B------:R-:W3:Y:S06]  /*0020*/  LDCU.64 UR8, c[0x0][0x890] ;  /* 0x00011200ff0877ac */ /* 0x000eec0008000a00 */
[----:B------:R-:W4:Y:S01]  /*0030*/  S2UR UR37, SR_CgaCtaId ;  /* 0x00000000002579c3 */ /* 0x000f220000008800 */
[----:B------:R-:W-:Y:S02]  /*0040*/  PRMT R105, RZ, 0x7610, R105 ;  /* 0x00007610ff697816 */ /* 0x000fe40000000069 */
[----:B------:R-:W-:Y:S01]  /*0050*/  ELECT P0, URZ, PT ;  /* 0x0000000000ff782f */ /* 0x000fe20003800000 */
[----:B------:R-:W1:Y:S01]  /*0060*/  LDCU.64 UR40, c[0x0][0x358] ;  /* 0x00006b00ff2877ac */ /* 0x000e620008000a00 */
[----:B---3--:R-:W-:-:S04]  /*0070*/  UISETP.NE.U32.AND UP2, UPT, UR8, URZ, UPT ;  /* 0x000000ff0800728c */ /* 0x008fc8000bf45070 */
[----:B------:R-:W-:Y:S02]  /*0080*/  UISETP.NE.AND.EX UP2, UPT, UR9, URZ, UPT, UP2 ;  /* 0x000000ff0900728c */ /* 0x000fe4000bf45320 */
[----:B----4-:R-:W-:Y:S02]  /*0090*/  ULOP3.LUT UR5, UR37, 0x1, URZ, 0xc0, !UPT ;  /* 0x0000000125057892 */ /* 0x010fe4000f8ec0ff */
[----:B------:R-:W-:Y:S01]  /*00a0*/  ULOP3.LUT UR4, UR37, 0x1, URZ, 0x3c, !UPT ;  /* 0x0000000125047892 */ /* 0x000fe2000f8e3cff */
[----:B--2---:R-:W-:-:S05]  /*00b0*/  SHF.R.U32.HI R112, RZ, 0x5, R109 ;  /* 0x00000005ff707819 */ /* 0x004fca000001166d */
[----:B------:R-:W2:Y:S02]  /*00c0*/  SHFL.IDX PT, R0, R112, RZ, 0x1f ;  /* 0x00001fff70007589 */ /* 0x000ea400000e0000 */
[----:B--2---:R-:W-:Y:S01]  /*00d0*/  R2UR UR10, R0 ;  /* 0x00000000000a72ca */ /* 0x004fe200000e0000 */
[----:B-1----:R-:W-:Y:S05]  /*00e0*/  BRA.U UP2, `(.L_x_0) ;  /* 0x00000001022c7547 */ /* 0x002fea000b800000 */
[----:B------:R-:W1:Y:S02]  /*00f0*/  LDCU.64 UR6, c[0x0][0x888] ;  /* 0x00011100ff0677ac */ /* 0x000e640008000a00 */
[----:B-1----:R-:W-:-:S04]  /*0100*/  UISETP.NE.U32.AND UP0, UPT, UR6, URZ, UPT ;  /* 0x000000ff0600728c */ /* 0x002fc8000bf05070 */
[----:B------:R-:W-:-:S09]  /*0110*/  UISETP.NE.AND.EX UP0, UPT, UR7, URZ, UPT, UP0 ;  /* 0x000000ff0700728c */ /* 0x000fd2000bf05300 */
[----:B------:R-:W-:Y:S05]  /*0120*/  BRA.U !UP0, `(.L_x_1) ;  /* 0x0000000108107547 */ /* 0x000fea000b800000 */
[----:B------:R-:W1:Y:S02]  /*0130*/  LDC.64 R2, c[0x0][0x888] ;  /* 0x00022200ff027b82 */ /* 0x000e640000000a00 */
[----:B-1----:R1:W5:Y:S01]  /*0140*/  LDG.E R89, desc[UR40][R2.64] ;  /* 0x0000002802597981 */ /* 0x002362000c1e1900 */
[----:B------:R-:W-:Y:S01]  /*0150*/  HFMA2 R105, -RZ, RZ, 0, 5.9604644775390625e-08 ;  /* 0x00000001ff697431 */ /* 0x000fe200000001ff */
[----:B------:R-:W-:Y:S05]  /*0160*/  BRA `(.L_x_0) ;  /* 0x00000000000c7947 */ /* 0x000fea0003800000 */
.L_x_1:
[----:B------:R-:W1:Y:S01]  /*0170*/  LDCU UR6, c[0x0][0x880] ;  /* 0x00011000ff0677ac */ /* 0x000e620008000800 */
[----:B------:R-:W-:Y:S01]  /*0180*/  HFMA2 R105, -RZ, RZ, 0, 5.9604644775390625e-08 ;  /* 0x00000001ff697431 */ /* 0x000fe200000001ff */
[----:B-1----:R-:W-:-:S07]  /*0190*/  MOV R89, UR6 ;  /* 0x0000000600597c02 */ /* 0x002fce0008000f00 */
.L_x_0:
[----:B------:R-:W2:Y:S02]  /*01a0*/  LDCU.64 UR6, c[0x0][0x8b0] ;  /* 0x00011600ff0677ac */ /* 0x000ea40008000a00 */
[----:B--2---:R-:W-:-:S04]  /*01b0*/  UISETP.NE.U32.AND UP0, UPT, UR6, URZ, UPT ;  /* 0x000000ff0600728c */ /* 0x004fc8000bf05070 */
[----:B------:R-:W-:-:S09]  /*01c0*/  UISETP.NE.AND.EX UP0, UPT, UR7, URZ, UPT, UP0 ;  /* 0x000000ff0700728c */ /* 0x000fd2000bf05300 */
[----:B------:R-:W-:Y:S05]  /*01d0*/  BRA.U UP0, `(.L_x_2) ;  /* 0x0000000100247547 */ /* 0x000fea000b800000 */
[----:B------:R-:W2:Y:S02]  /*01e0*/  LDCU.64 UR6, c[0x0][0x8a8] ;  /* 0x00011500ff0677ac */ /* 0x000ea40008000a00 */
[----:B--2---:R-:W-:-:S04]  /*01f0*/  UISETP.NE.U32.AND UP0, UPT, UR6, URZ, UPT ;  /* 0x000000ff0600728c */ /* 0x004fc8000bf05070 */
[----:B------:R-:W-:-:S09]  /*0200*/  UISETP.NE.AND.EX UP0, UPT, UR7, URZ, UPT, UP0 ;  /* 0x000000ff0700728c */ /* 0x000fd2000bf05300 */
[----:B------:R-:W-:Y:S05]  /*0210*/  BRA.U !UP0, `(.L_x_3) ;  /* 0x00000001080c7547 */ /* 0x000fea000b800000 */
[----:B------:R-:W2:Y:S02]  /*0220*/  LDC.64 R74, c[0x0][0x8a8] ;  /* 0x00022a00ff4a7b82 */ /* 0x000ea40000000a00 */
[----:B--2---:R2:W5:Y:S01]  /*0230*/  LDG.E R74, desc[UR40][R74.64] ;  /* 0x000000284a4a7981 */ /* 0x004562000c1e1900 */
[----:B------:R-:W-:Y:S05]  /*0240*/  BRA `(.L_x_2) ;  /* 0x0000000000087947 */ /* 0x000fea0003800000 */
.L_x_3:
[----:B------:R-:W2:Y:S02]  /*0250*/  LDCU UR6, c[0x0][0x8a0] ;  /* 0x00011400ff0677ac */ /* 0x000ea40008000800 */
[----:B--2---:R-:W-:Y:S02]  /*0260*/  MOV R74, UR6 ;  /* 0x00000006004a7c02 */ /* 0x004fe40008000f00 */
.L_x_2:
[----:B------:R-:W-:Y:S01]  /*0270*/  IMAD.U32 R0, RZ, RZ, UR10 ;  /* 0x0000000aff007e24 */ /* 0x000fe2000f8e00ff */
[----:B------:R-:W-:Y:S04]  /*0280*/  BSSY.RECONVERGENT B0, `(.L_x_4) ;  /* 0x000000c000007945 */ /* 0x000fe80003800200 */
[C---:B------:R-:W-:Y:S02]  /*0290*/  ISETP.NE.OR P2, PT, R0.reuse, 0x1, !P0 ;  /* 0x000000010000780c */ /* 0x040fe40004745670 */
[----:B------:R-:W-:-:S11]  /*02a0*/  ISETP.NE.OR P1, PT, R0, 0x3, !P0 ;  /* 0x000000030000780c */ /* 0x000fd60004725670 */
[----:B------:R-:W-:Y:S05]  /*02b0*/  @P2 BRA `(.L_x_5) ;  /* 0x0000000000202947 */ /* 0x000fea0003800000 */
[----:B------:R-:W3:Y:S02]  /*02c0*/  LDCU.64 UR6, c[0x0][0x348] ;  /* 0x00006900ff0677ac */ /* 0x000ee40008000a00 */
[----:B---3--:R-:W-:Y:S02]  /*02d0*/  UIADD3 UR12, UP1, UPT, UR6, 0x80, URZ ;  /* 0x00000080060c7890 */ /* 0x008fe4000ff3e0ff */
[----:B------:R-:W-:Y:S02]  /*02e0*/  UIADD3 UR6, UP0, UPT, UR6, 0x180, URZ ;  /* 0x0000018006067890 */ /* 0x000fe4000ff1e0ff */
[----:B------:R-:W-:Y:S02]  /*02f0*/  UIADD3.X UR13, UPT, UPT, URZ, UR7, URZ, UP1, !UPT ;  /* 0x00000007ff0d7290 */ /* 0x000fe40008ffe4ff */
[----:B------:R-:W-:-:S07]  /*0300*/  UIADD3.X UR7, UPT, UPT, URZ, UR7, URZ, UP0, !UPT ;  /* 0x00000007ff077290 */ /* 0x000fce00087fe4ff */
[----:B------:R3:W-:Y:S02]  /*0310*/  UTMACCTL.PF [UR12] ;  /* 0x000000000c0079b9 */ /* 0x0007e40008040000 */
[----:B------:R3:W-:Y:S02]  /*0320*/  UTMACCTL.PF [UR6] ;  /* 0x00000000060079b9 */ /* 0x0007e40008040000 */
[----:B---3--:R-:W-:Y:S01]  /*0330*/  NOP ;  /* 0x0000000000007918 */ /* 0x008fe20000000000 */
.L_x_5:
[----:B------:R-:W-:Y:S05]  /*0340*/  BSYNC.RECONVERGENT B0 ;  /* 0x0000000000007941 */ /* 0x000fea0003800200 */
.L_x_4:
[----:B------:R-:W-:Y:S04]  /*0350*/  BSSY.RECONVERGENT B0, `(.L_x_6) ;  /* 0x000000a000007945 */ /* 0x000fe80003800200 */
        /* <DEDUP_REMOVED lines=9> */
.L_x_7:
[----:B------:R-:W-:Y:S05]  /*03f0*/  BSYNC.RECONVERGENT B0 ;  /* 0x0000000000007941 */ /* 0x000fea0003800200 */
.L_x_6:
[----:B------:R-:W3:Y:S01]  /*0400*/  LDCU.64 UR6, c[0x0][0x888] ;  /* 0x00011100ff0677ac */ /* 0x000ee20008000a00 */
[----:B------:R-:W-:Y:S02]  /*0410*/  UISETP.EQ.U32.AND UP1, UPT, UR8, URZ, UPT ;  /* 0x000000ff0800728c */ /* 0x000fe4000bf22070 */
[----:B------:R-:W-:Y:S02]  /*0420*/  UPLOP3.LUT UP5, UPT, UPT, UPT, UPT, 0x40, 0x4 ;  /* 0x000000000004789c */ /* 0x000fe40003fae870 */
[----:B---3--:R-:W-:-:S04]  /*0430*/  UISETP.NE.U32.AND UP0, UPT, UR6, URZ, UPT ;  /* 0x000000ff0600728c */ /* 0x008fc8000bf05070 */
[----:B------:R-:W-:-:S04]  /*0440*/  UISETP.NE.AND.EX UP0, UPT, UR7, URZ, UPT, UP0 ;  /* 0x000000ff0700728c */ /* 0x000fc8000bf05300 */
[----:B------:R-:W-:-:S04]  /*0450*/  UISETP.EQ.OR.EX UP3, UPT, UR9, URZ, !UP0, UP1 ;  /* 0x000000ff0900728c */ /* 0x000fc8000c762710 */
[----:B------:R-:W-:-:S05]  /*0460*/  UP2UR UR44, UPR, URZ, 0x8 ;  /* 0x00000008ff2c7883 */ /* 0x000fca0008000000 */
[----:B------:R-:W-:Y:S07]  /*0470*/  BRA.U !UP3, `(.L_x_8) ;  /* 0x000000010b147547 */ /* 0x000fee000b800000 */
[----:B------:R-:W-:Y:S01]  /*0480*/  PLOP3.LUT P2, PT, PT, PT, UP2, 0x80, 0x8 ;  /* 0x000000000008781c */ /* 0x000fe20003f4f028 */
[----:B------:R-:W-:-:S12]  /*0490*/  UPLOP3.LUT UP5, UPT, UPT, UPT, UP0, 0x40, 0x4 ;  /* 0x000000000004789c */ /* 0x000fd80003fae800 */
[----:B-----5:R-:W-:-:S13]  /*04a0*/  @!P2 FSETP.EQ.AND P1, PT, R89, RZ, PT ;  /* 0x000000ff5900a20b */ /* 0x020fda0003f22000 */
[----:B------:R-:W-:Y:S01]  /*04b0*/  @!P2 VOTEU.ANY UP1, P1 ;  /* 0x0000000000ffa886 */ /* 0x000fe20000820100 */
[----:B------:R-:W-:-:S11]  /*04c0*/  @!UP2 UPLOP3.LUT UP5, UPT, UPT, UPT, UP1, 0x80, 0x8 ;  /* 0x000000000008a89c */ /* 0x000fd60003faf010 */
.L_x_8:
[----:B------:R-:W3:Y:S01]  /*04d0*/  SHFL.IDX PT, R0, R112, RZ, 0x1f ;  /* 0x00001fff70007589 */ /* 0x000ee200000e0000 */
[----:B------:R-:W-:-:S04]  /*04e0*/  UISETP.NE.AND UP1, UPT, UR10, 0x2, UPT ;  /* 0x000000020a00788c */ /* 0x000fc8000bf25270 */
[----:B------:R-:W-:Y:S02]  /*04f0*/  UISETP.EQ.AND UP2, UPT, UR5, URZ, !UP1 ;  /* 0x000000ff0500728c */ /* 0x000fe4000cf42270 */
[----:B------:R-:W-:-:S04]  /*0500*/  USEL UR7, URZ, 0x1, UP1 ;  /* 0x00000001ff077887 */ /* 0x000fc80008800000 */
[----:B------:R-:W-:Y:S02]  /*0510*/  PLOP3.LUT P5, PT, P0, PT, UP2, 0x80, 0x8 ;  /* 0x000000000008781c */ /* 0x000fe400007af028 */
[----:B---3--:R-:W-:-:S13]  /*0520*/  ISETP.NE.AND P1, PT, R0, RZ, PT ;  /* 0x000000ff0000720c */ /* 0x008fda0003f25270 */
[----:B------:R-:W-:Y:S05]  /*0530*/  @P1 BRA `(.L_x_9) ;  /* 0x0000000400501947 */ /* 0x000fea0003800000 */
[----:B------:R-:W-:Y:S01]  /*0540*/  ELECT P1, URZ, PT ;  /* 0x0000000000ff782f */ /* 0x000fe20003820000 */
[----:B------:R-:W-:-:S12]  /*0550*/  BSSY.RECONVERGENT B0, `(.L_x_9) ;  /* 0x0000052000007945 */ /* 0x000fd80003800200 */
[----:B------:R-:W-:Y:S05]  /*0560*/  @!P1 BRA `(.L_x_10) ;  /* 0x0000000400409947 */ /* 0x000fea0003800000 */
[----:B------:R-:W-:Y:S01]  /*0570*/  UMOV UR8, 0x400 ;  /* 0x0000040000087882 */ /* 0x000fe20000000000 */
[----:B------:R-:W-:Y:S01]  /*0580*/  UMOV UR6, 0x1 ;  /* 0x0000000100067882 */ /* 0x000fe20000000000 */
[----:B------:R-:W-:Y:S02]  /*0590*/  ULEA UR8, UR37, UR8, 0x18 ;  /* 0x0000000825087291 */ /* 0x000fe4000f8ec0ff */
[----:B------:R-:W-:-:S04]  /*05a0*/  UIADD3 UR12, UPT, UPT, -UR6, 0x100000, URZ ;  /* 0x00100000060c7890 */ /* 0x000fc8000fffe1ff */
[----:B------:R-:W-:Y:S02]  /*05b0*/  USHF.L.U32 UR13, UR12, 0xb, URZ ;  /* 0x0000000b0c0d7899 */ /* 0x000fe400080006ff */
[----:B------:R-:W-:Y:S01]  /*05c0*/  USHF.L.U32 UR12, UR12, 0x1, URZ ;  /* 0x000000010c0c7899 */ /* 0x000fe200080006ff */
[----:B------:R-:W3:Y:S11]  /*05d0*/  FENCE.VIEW.ASYNC.S ;  /* 0x00000000000073c6 */ /* 0x000ef60000000000 */
[----:B---3--:R3:W4:Y:S01]  /*05e0*/  SYNCS.EXCH.64 URZ, [UR8], UR12 ;  /* 0x0000000c08ff75b2 */ /* 0x0087220008000100 */
[----:B------:R3:W1:Y:S01]  /*05f0*/  SYNCS.EXCH.64 URZ, [UR8+0x120], UR12 ;  /* 0x0001200c08ff75b2 */ /* 0x0006620008000100 */
        /* <DEDUP_REMOVED lines=69> */
[----:B------:R3:W1:Y:S02]  /*0a50*/  SYNCS.EXCH.64 URZ, [UR8+0x238], UR12 ;  /* 0x0002380c08ff75b2 */ /* 0x0006640008000100 */
[----:B---34-:R-:W-:Y:S01]  /*0a60*/  NOP ;  /* 0x0000000000007918 */ /* 0x018fe20000000000 */
.L_x_10:
[----:B------:R-:W-:Y:S05]  /*0a70*/  BSYNC.RECONVERGENT B0 ;  /* 0x0000000000007941 */ /* 0x000fea0003800200 */
.L_x_9:
[----:B------:R-:W3:Y:S01]  /*0a80*/  SHFL.IDX PT, R0, R112, RZ, 0x1f ;  /* 0x00001fff70007589 */ /* 0x000ee200000e0000 */
[----:B------:R-:W-:Y:S01]  /*0a90*/  NOP ;  /* 0x0000000000007918 */ /* 0x000fe20000000000 */
[----:B---3--:R-:W-:-:S13]  /*0aa0*/  ISETP.NE.AND P1, PT, R0, 0x1, PT ;  /* 0x000000010000780c */ /* 0x008fda0003f25270 */
[----:B------:R-:W-:Y:S05]  /*0ab0*/  @P1 BRA `(.L_x_11) ;  /* 0x00000000003c1947 */ /* 0x000fea0003800000 */
[----:B------:R-:W-:Y:S01]  /*0ac0*/  UMOV UR9, 0x400 ;  /* 0x0000040000097882 */ /* 0x000fe20000000000 */
[----:B------:R-:W-:Y:S01]  /*0ad0*/  UMOV UR8, 0x20 ;  /* 0x0000002000087882 */ /* 0x000fe20000000000 */
[----:B------:R-:W-:Y:S01]  /*0ae0*/  UMOV UR6, 0x80 ;  /* 0x0000008000067882 */ /* 0x000fe20000000000 */
[----:B------:R-:W-:Y:S02]  /*0af0*/  ULEA UR9, UR37, UR9, 0x18 ;  /* 0x0000000925097291 */ /* 0x000fe4000f8ec0ff */
[----:B------:R-:W-:-:S04]  /*0b00*/  UIADD3 UR12, UPT, UPT, -UR8, 0x100000, URZ ;  /* 0x00100000080c7890 */ /* 0x000fc8000fffe1ff */
[----:B------:R-:W-:Y:S02]  /*0b10*/  USHF.L.U32 UR13, UR12, 0xb, URZ ;  /* 0x0000000b0c0d7899 */ /* 0x000fe400080006ff */
[----:B------:R-:W-:Y:S02]  /*0b20*/  USHF.L.U32 UR12, UR12, 0x1, URZ ;  /* 0x000000010c0c7899 */ /* 0x000fe400080006ff */
[----:B------:R-:W-:-:S04]  /*0b30*/  UIADD3 UR14, UPT, UPT, -UR6, 0x100000, URZ ;  /* 0x00100000060e7890 */ /* 0x000fc8000fffe1ff */
[----:B------:R-:W-:Y:S02]  /*0b40*/  USHF.L.U32 UR15, UR14, 0xb, URZ ;  /* 0x0000000b0e0f7899 */ /* 0x000fe400080006ff */
[----:B------:R-:W-:Y:S01]  /*0b50*/  USHF.L.U32 UR14, UR14, 0x1, URZ ;  /* 0x000000010e0e7899 */ /* 0x000fe200080006ff */
[----:B------:R-:W-:Y:S01]  /*0b60*/  ELECT P1, URZ, PT ;  /* 0x0000000000ff782f */ /* 0x000fe20003820000 */
[----:B------:R-:W3:Y:S02]  /*0b70*/  FENCE.VIEW.ASYNC.S ;  /* 0x00000000000073c6 */ /* 0x000ee40000000000 */
[----:B---3--:R3:W4:Y:S08]  /*0b80*/  SYNCS.EXCH.64 URZ, [UR9+0x240], UR12 ;  /* 0x0002400c09ff75b2 */ /* 0x0087300008000100 */
[----:B------:R3:W1:Y:S01]  /*0b90*/  SYNCS.EXCH.64 URZ, [UR9+0x248], UR14 ;  /* 0x0002480e09ff75b2 */ /* 0x0006620008000100 */
[----:B------:R-:W-:Y:S01]  /*0ba0*/  NOP ;  /* 0x0000000000007918 */ /* 0x000fe20000000000 */
.L_x_11:
[----:B------:R-:W2:Y:S01]  /*0bb0*/  SHFL.IDX PT, R0, R112, RZ, 0x1f ;  /* 0x00001fff70007589 */ /* 0x000ea200000e0000 */
[----:B------:R-:W-:Y:S01]  /*0bc0*/  NOP ;  /* 0x0000000000007918 */ /* 0x000fe20000000000 */
[----:B--2---:R-:W-:-:S13]  /*0bd0*/  ISETP.NE.AND P1, PT, R0, 0x3, PT ;  /* 0x000000030000780c */ /* 0x004fda0003f25270 */
[----:B------:R-:W-:Y:S05]  /*0be0*/  @P1 BRA `(.L_x_12) ;  /* 0x00000000002c1947 */ /* 0x000fea0003800000 */
[----:B------:R-:W-:Y:S01]  /*0bf0*/  UMOV UR8, 0x400 ;  /* 0x0000040000087882 */ /* 0x000fe20000000000 */
[----:B------:R-:W-:Y:S01]  /*0c00*/  UMOV UR6, 0x20 ;  /* 0x0000002000067882 */ /* 0x000fe20000000000 */
[----:B------:R-:W-:Y:S02]  /*0c10*/  ULEA UR8, UR37, UR8, 0x18 ;  /* 0x0000000825087291 */ /* 0x000fe4000f8ec0ff */
[----:B---3--:R-:W-:-:S04]  /*0c20*/  UIADD3 UR12, UPT, UPT, -UR6, 0x100000, URZ ;  /* 0x00100000060c7890 */ /* 0x008fc8000fffe1ff */
[----:B------:R-:W-:Y:S02]  /*0c30*/  USHF.L.U32 UR13, UR12, 0xb, URZ ;  /* 0x0000000b0c0d7899 */ /* 0x000fe400080006ff */
[----:B------:R-:W-:Y:S01]  /*0c40*/  USHF.L.U32 UR12, UR12, 0x1, URZ ;  /* 0x000000010c0c7899 */ /* 0x000fe200080006ff */
[----:B------:R-:W-:Y:S01]  /*0c50*/  ELECT P1, URZ, PT ;  /* 0x0000000000ff782f */ /* 0x000fe20003820000 */
[----:B------:R-:W2:Y:S10]  /*0c60*/  FENCE.VIEW.ASYNC.S ;  /* 0x00000000000073c6 */ /* 0x000eb40000000000 */
[----:B--2---:R2:W3:Y:S01]  /*0c70*/  SYNCS.EXCH.64 URZ, [UR8+0x250], UR12 ;  /* 0x0002500c08ff75b2 */ /* 0x0044e20008000100 */
[----:B------:R2:W1:Y:S01]  /*0c80*/  SYNCS.EXCH.64 URZ, [UR8+0x258], UR12 ;  /* 0x0002580c08ff75b2 */ /* 0x0004620008000100 */
[----:B------:R-:W-:Y:S01]  /*0c90*/  NOP ;  /* 0x0000000000007918 */ /* 0x000fe20000000000 */
.L_x_12:
[----:B------:R-:W4:Y:S01]  /*0ca0*/  SHFL.IDX PT, R0, R112, RZ, 0x1f ;  /* 0x00001fff70007589 */ /* 0x000f2200000e0000 */
[----:B------:R-:W-:Y:S01]  /*0cb0*/  NOP ;  /* 0x0000000000007918 */ /* 0x000fe20000000000 */
[----:B----4-:R-:W-:-:S13]  /*0cc0*/  ISETP.NE.AND P1, PT, R0, 0x4, PT ;  /* 0x000000040000780c */ /* 0x010fda0003f25270 */
[----:B------:R-:W-:Y:S05]  /*0cd0*/  @P1 BRA `(.L_x_13) ;  /* 0x0000000000481947 */ /* 0x000fea0003800000 */
[----:B---3--:R-:W-:Y:S01]  /*0ce0*/  UMOV UR9, 0x1a0 ;  /* 0x000001a000097882 */ /* 0x008fe20000000000 */
[----:B--2---:R-:W-:Y:S01]  /*0cf0*/  UMOV UR8, 0x400 ;  /* 0x0000040000087882 */ /* 0x004fe20000000000 */
[----:B------:R-:W-:Y:S01]  /*0d00*/  USEL UR9, UR9, 0x1e0, UP5 ;  /* 0x000001e009097887 */ /* 0x000fe2000a800000 */
        /* <DEDUP_REMOVED lines=9> */
[----:B------:R-:W2:Y:S02]  /*0da0*/  FENCE.VIEW.ASYNC.S ;  /* 0x00000000000073c6 */ /* 0x000ea40000000000 */
[----:B--2---:R4:W2:Y:S08]  /*0db0*/  SYNCS.EXCH.64 URZ, [UR8+0x260], UR12 ;  /* 0x0002600c08ff75b2 */ /* 0x0048b00008000100 */
[----:B------:R4:W3:Y:S01]  /*0dc0*/  SYNCS.EXCH.64 URZ, [UR8+0x270], UR14 ;  /* 0x0002700e08ff75b2 */ /* 0x0008e20008000100 */
[----:B------:R4:W1:Y:S01]  /*0dd0*/  SYNCS.EXCH.64 URZ, [UR8+0x268], UR12 ;  /* 0x0002680c08ff75b2 */ /* 0x0008620008000100 */
[----:B------:R4:W1:Y:S02]  /*0de0*/  SYNCS.EXCH.64 URZ, [UR8+0x278], UR14 ;  /* 0x0002780e08ff75b2 */ /* 0x0008640008000100 */
[----:B----4-:R-:W-:Y:S01]  /*0df0*/  NOP ;  /* 0x0000000000007918 */ /* 0x010fe20000000000 */
.L_x_13:
[----:B------:R-:W4:Y:S01]  /*0e00*/  SHFL.IDX PT, R0, R112, RZ, 0x1f ;  /* 0x00001fff70007589 */ /* 0x000f2200000e0000 */
[----:B------:R-:W-:Y:S01]  /*0e10*/  NOP ;  /* 0x0000000000007918 */ /* 0x000fe20000000000 */
[----:B----4-:R-:W-:-:S13]  /*0e20*/  ISETP.NE.AND P1, PT, R0, 0x5, PT ;  /* 0x000000050000780c */ /* 0x010fda0003f25270 */
[----:B------:R-:W-:Y:S05]  /*0e30*/  @P1 BRA `(.L_x_14) ;  /* 0x0000000000541947 */ /* 0x000fea0003800000 */
[----:B---3--:R-:W-:Y:S01]  /*0e40*/  UMOV UR9, 0x400 ;  /* 0x0000040000097882 */ /* 0x008fe20000000000 */
[----:B--2---:R-:W-:Y:S01]  /*0e50*/  UMOV UR8, 0x1 ;  /* 0x0000000100087882 */ /* 0x004fe20000000000 */
        /* <DEDUP_REMOVED lines=13> */
[----:B------:R4:W1:Y:S01]  /*0f30*/  SYNCS.EXCH.64 URZ, [UR9+0x2a8], UR14 ;  /* 0x0002a80e09ff75b2 */ /* 0x0008620008000100 */
[----:B------:R4:W1:Y:S01]  /*0f40*/  SYNCS.EXCH.64 URZ, [UR9+0x290], UR12 ;  /* 0x0002900c09ff75b2 */ /* 0x0008620008000100 */
[----:B------:R4:W1:Y:S01]  /*0f50*/  SYNCS.EXCH.64 URZ, [UR9+0x2b0], UR14 ;  /* 0x0002b00e09ff75b2 */ /* 0x0008620008000100 */
[----:B------:R4:W1:Y:S01]  /*0f60*/  SYNCS.EXCH.64 URZ, [UR9+0x298], UR12 ;  /* 0x0002980c09ff75b2 */ /* 0x0008620008000100 */
[----:B------:R4:W1:Y:S02]  /*0f70*/  SYNCS.EXCH.64 URZ, [UR9+0x2b8], UR14 ;  /* 0x0002b80e09ff75b2 */ /* 0x0008640008000100 */
[----:B----4-:R-:W-:Y:S01]  /*0f80*/  NOP ;  /* 0x0000000000007918 */ /* 0x010fe20000000000 */
.L_x_14:
[----:B------:R-:W4:Y:S01]  /*0f90*/  SHFL.IDX PT, R0, R112, RZ, 0x1f ;  /* 0x00001fff70007589 */ /* 0x000f2200000e0000 */
[----:B------:R-:W-:Y:S01]  /*0fa0*/  ISETP.NE.OR P0, PT, RZ, UR10, !P0 ;  /* 0x0000000aff007c0c */ /* 0x000fe2000c705670 */
[----:B------:R-:W-:Y:S01]  /*0fb0*/  NOP ;  /* 0x0000000000007918 */ /* 0x000fe20000000000 */
[----:B----4-:R-:W-:-:S13]  /*0fc0*/  ISETP.NE.AND P1, PT, R0, 0x3, PT ;  /* 0x000000030000780c */ /* 0x010fda0003f25270 */
[----:B------:R-:W-:Y:S05]  /*0fd0*/  @P1 BRA `(.L_x_15) ;  /* 0x0000000000341947 */ /* 0x000fea0003800000 */
[----:B--2---:R-:W-:Y:S01]  /*0fe0*/  UMOV UR8, 0x400 ;  /* 0x0000040000087882 */ /* 0x004fe20000000000 */
[----:B------:R-:W-:Y:S01]  /*0ff0*/  UMOV UR6, 0x20 ;  /* 0x0000002000067882 */ /* 0x000fe20000000000 */
[----:B------:R-:W-:Y:S02]  /*1000*/  ULEA UR8, UR37, UR8, 0x18 ;  /* 0x0000000825087291 */ /* 0x000fe4000f8ec0ff */
[----:B---3--:R-:W-:-:S04]  /*1010*/  UIADD3 UR12, UPT, UPT, -UR6, 0x100000, URZ ;  /* 0x00100000060c7890 */ /* 0x008fc8000fffe1ff */
[----:B------:R-:W-:Y:S02]  /*1020*/  USHF.L.U32 UR13, UR12, 0xb, URZ ;  /* 0x0000000b0c0d7899 */ /* 0x000fe400080006ff */
[----:B------:R-:W-:Y:S01]  /*1030*/  USHF.L.U32 UR12, UR12, 0x1, URZ ;  /* 0x000000010c0c7899 */ /* 0x000fe200080006ff */
[----:B------:R-:W-:Y:S01]  /*1040*/  ELECT P1, URZ, PT ;  /* 0x0000000000ff782f */ /* 0x000fe20003820000 */
[----:B------:R-:W2:Y:S10]  /*1050*/  FENCE.VIEW.ASYNC.S ;  /* 0x00000000000073c6 */ /* 0x000eb40000000000 */
[----:B--2---:R4:W2:Y:S01]  /*1060*/  SYNCS.EXCH.64 URZ, [UR8+0x2c0], UR12 ;  /* 0x0002c00c08ff75b2 */ /* 0x0048a20008000100 */
[----:B------:R4:W3:Y:S01]  /*1070*/  SYNCS.EXCH.64 URZ, [UR8+0x2d0], UR12 ;  /* 0x0002d00c08ff75b2 */ /* 0x0008e20008000100 */
[----:B------:R4:W1:Y:S01]  /*1080*/  SYNCS.EXCH.64 URZ, [UR8+0x2c8], UR12 ;  /* 0x0002c80c08ff75b2 */ /* 0x0008620008000100 */
[----:B------:R4:W1:Y:S02]  /*1090*/  SYNCS.EXCH.64 URZ, [UR8+0x2d8], UR12 ;  /* 0x0002d80c08ff75b2 */ /* 0x0008640008000100 */
[----:B----4-:R-:W-:Y:S01]  /*10a0*/  NOP ;  /* 0x0000000000007918 */ /* 0x010fe20000000000 */
.L_x_15:
[----:B------:R-:W-:Y:S01]  /*10b0*/  VOTEU.ALL UP1, P0 ;  /* 0x0000000000ff7886 */ /* 0x000fe20000020000 */
[----:B--2---:R-:W2:Y:S01]  /*10c0*/  LDCU UR8, c[0x0][0x36c] ;  /* 0x00006d80ff0877ac */ /* 0x004ea20008000800 */
[----:B------:R-:W-:Y:S01]  /*10d0*/  NOP ;  /* 0x0000000000007918 */ /* 0x000fe20000000000 */
[----:B------:R-:W-:Y:S01]  /*10e0*/  LOP3.LUT R10, R109, 0x1f, RZ, 0xc0, !PT ;  /* 0x0000001f6d0a7812 */ /* 0x000fe200078ec0ff */
[----:B---3--:R-:W-:Y:S01]  /*10f0*/  UMOV UR12, 0x20 ;  /* 0x00000020000c7882 */ /* 0x008fe20000000000 */
[----:B------:R-:W-:Y:S01]  /*1100*/  @!UP1 UMOV UR6, 0x400 ;  /* 0x0000040000069882 */ /* 0x000fe20000000000 */
[----:B------:R-:W-:-:S04]  /*1110*/  @!UP1 UIADD3 UR12, UPT, UPT, -UR12, 0x100000, URZ ;  /* 0x001000000c0c9890 */ /* 0x000fc8000fffe1ff */
[----:B------:R-:W-:Y:S02]  /*1120*/  @!UP1 USHF.L.U32 UR13, UR12, 0xb, URZ ;  /* 0x0000000b0c0d9899 */ /* 0x000fe400080006ff */
[----:B------:R-:W-:Y:S02]  /*1130*/  @!UP1 USHF.L.U32 UR12, UR12, 0x1, URZ ;  /* 0x000000010c0c9899 */ /* 0x000fe400080006ff */
[----:B------:R-:W-:Y:S01]  /*1140*/  @!UP1 ULEA UR6, UR37, UR6, 0x18 ;  /* 0x0000000625069291 */ /* 0x000fe2000f8ec0ff */
[----:B------:R-:W-:Y:S01]  /*1150*/  VOTEU.ALL UP1, P0 ;  /* 0x0000000000ff7886 */ /* 0x000fe20000020000 */
[----:B------:R-:W-:Y:S01]  /*1160*/  UISETP.NE.AND UP4, UPT, UR10, URZ, UPT ;  /* 0x000000ff0a00728c */ /* 0x000fe2000bf85270 */
[----:B------:R-:W3:Y:S09]  /*1170*/  FENCE.VIEW.ASYNC.S ;  /* 0x00000000000073c6 */ /* 0x000ef20000000000 */
[----:B---3--:R3:W4:Y:S01]  /*1180*/  @!UP1 SYNCS.EXCH.64 URZ, [UR6+0x2e0], UR12 ;  /* 0x0002e00c06ff95b2 */ /* 0x0087220008000100 */
[----:B--2---:R-:W-:-:S09]  /*1190*/  UISETP.EQ.U32.AND UP1, UPT, UR8, 0x1, UPT ;  /* 0x000000010800788c */ /* 0x004fd2000bf22070 */
[----:B------:R-:W-:Y:S05]  /*11a0*/  BRA.U !UP1, `(.L_x_16) ;  /* 0x0000000109087547 */ /* 0x000fea000b800000 */
[----:B-1--4-:R-:W-:Y:S01]  /*11b0*/  UCGABAR_ARV ;  /* 0x00000000000079c7 */ /* 0x012fe20008000000 */
[----:B------:R-:W-:Y:S05]  /*11c0*/  BRA `(.L_x_17) ;  /* 0x0000000000047947 */ /* 0x000fea0003800000 */
.L_x_16:
[----:B-1--4-:R-:W-:Y:S01]  /*11d0*/  NOP ;  /* 0x0000000000007918 */ /* 0x012fe20000000000 */
.L_x_17:
[----:B------:R-:W1:Y:S01]  /*11e0*/  S2R R104, SR_CTAID.Y ;  /* 0x0000000000687919 */ /* 0x000e620000002600 */
[----:B------:R-:W-:-:S05]  /*11f0*/  CS2R.32 R103, SR_CgaSize ;  /* 0x0000000000677805 */ /* 0x000fca0000008a00 */
[----:B------:R-:W-:-:S05]  /*1200*/  IMAD R103, R103, -0xa0, RZ ;  /* 0xffffff6067677824 */ /* 0x000fca00078e02ff */
[----:B---3--:R-:W-:-:S14]  /*1210*/  R2UR UR6, R103 ;  /* 0x00000000670672ca */ /* 0x008fdc00000e0000 */
[----:B------:R-:W2:Y:S01]  /*1220*/  LDCU UR6, c[0x0][UR6+0x2b4] ;  /* 0x00005680060677ac */ /* 0x000ea20008000800 */
[----:B------:R-:W-:-:S05]  /*1230*/  CS2R.32 R0, SR_CgaSize ;  /* 0x0000000000007805 */ /* 0x000fca0000008a00 */
[----:B------:R-:W-:-:S06]  /*1240*/  IMAD R0, R0, -0xa0, RZ ;  /* 0xffffff6000007824 */ /* 0x000fcc00078e02ff */
[----:B------:R-:W3:Y:S01]  /*1250*/  LDC R0, c[0x0][R0+0x2a4] ;  /* 0x0000a90000007b82 */ /* 0x000ee20000000800 */
[----:B------:R-:W-:Y:S01]  /*1260*/  PRMT R8, RZ, 0x7610, R8 ;  /* 0x00007610ff087816 */ /* 0x000fe20000000008 */
[----:B------:R-:W4:Y:S01]  /*1270*/  S2R R9, SR_CTAID.X ;  /* 0x0000000000097919 */ /* 0x000f220000002500 */
[----:B------:R-:W-:-:S05]  /*1280*/  CS2R.32 R103, SR_CgaSize ;  /* 0x0000000000677805 */ /* 0x000fca0000008a00 */
[----:B------:R-:W-:-:S05]  /*1290*/  IMAD R103, R103, -0xa0, RZ ;  /* 0xffffff6067677824 */ /* 0x000fca00078e02ff */
[----:B------:R-:W-:-:S14]  /*12a0*/  R2UR UR8, R103 ;  /* 0x00000000670872ca */ /* 0x000fdc00000e0000 */
[----:B------:R-:W3:Y:S01]  /*12b0*/  LDCU UR8, c[0x0][UR8+0x2b0] ;  /* 0x00005600080877ac */ /* 0x000ee20008000800 */
[----:B------:R-:W-:Y:S01]  /*12c0*/  UISETP.NE.AND UP2, UPT, UR10, 0x2, UPT ;  /* 0x000000020a00788c */ /* 0x000fe2000bf45270 */
[----:B------:R-:W2:Y:S01]  /*12d0*/  LDC R11, c[0x0][0xb24] ;  /* 0x0002c900ff0b7b82 */ /* 0x000ea20000000800 */
[----:B------:R-:W-:-:S05]  /*12e0*/  CS2R.32 R2, SR_CgaSize ;  /* 0x0000000000027805 */ /* 0x000fca0000008a00 */
[----:B------:R-:W-:-:S06]  /*12f0*/  IMAD R2, R2, -0xa0, RZ ;  /* 0xffffff6002027824 */ /* 0x000fcc00078e02ff */
[----:B------:R-:W3:Y:S08]  /*1300*/  LDC R2, c[0x0][R2+0x2a0] ;  /* 0x0000a80002027b82 */ /* 0x000ef00000000800 */
[----:B------:R-:W3:Y:S01]  /*1310*/  LDC R63, c[0x0][0xb24] ;  /* 0x0002c900ff3f7b82 */ /* 0x000ee20000000800 */
[----:B-1----:R-:W-:-:S07]  /*1320*/  I2FP.F32.U32 R91, R104 ;  /* 0x00000068005b7245 */ /* 0x002fce0000201000 */
[----:B------:R-:W1:Y:S01]  /*1330*/  S2UR UR36, SR_CTAID.Z ;  /* 0x00000000002479c3 */ /* 0x000e620000002700 */
[----:B--2---:R-:W-:Y:S01]  /*1340*/  ISETP.GE.AND P0, PT, R11, 0x1, PT ;  /* 0x000000010b00780c */ /* 0x004fe20003f06270 */
[----:B----4-:R-:W-:Y:S01]  /*1350*/  IMAD.MOV.U32 R103, RZ, RZ, R9 ;  /* 0x000000ffff677224 */ /* 0x010fe200078e0009 */
[----:B------:R-:W-:Y:S01]  /*1360*/  I2FP.F32.U32 R102, R9 ;  /* 0x0000000900667245 */ /* 0x000fe20000201000 */
[----:B------:R-:W-:Y:S01]  /*1370*/  FMUL R91, R91, UR6 ;  /* 0x000000065b5b7c20 */ /* 0x000fe20008400000 */
[----:B------:R-:W2:Y:S03]  /*1380*/  LDCU UR6, c[0x0][0xb30] ;  /* 0x00016600ff0677ac */ /* 0x000ea60008000800 */
[----:B---3--:R-:W-:Y:S02]  /*1390*/  FMUL R102, R102, UR8 ;  /* 0x0000000866667c20 */ /* 0x008fe40008400000 */
[----:B------:R-:W3:Y:S08]  /*13a0*/  F2I.U32.TRUNC.NTZ R91, R91 ;  /* 0x0000005b005b7305 */ /* 0x000ef0000020f000 */
[----:B------:R-:W4:Y:S01]  /*13b0*/  F2I.U32.TRUNC.NTZ R102, R102 ;  /* 0x0000006600667305 */ /* 0x000f22000020f000 */
[----:B--2---:R-:W-:Y:S01]  /*13c0*/  UISETP.NE.AND UP3, UPT, UR6, 0x1, UPT ;  /* 0x000000010600788c */ /* 0x004fe2000bf65270 */
[----:B---3--:R-:W-:-:S05]  /*13d0*/  IADD3 R91, PT, PT, -R91, RZ, RZ ;  /* 0x000000ff5b5b7210 */ /* 0x008fca0007ffe1ff */
[----:B------:R-:W-:Y:S01]  /*13e0*/  IMAD R91, R0, R91, R104 ;  /* 0x0000005b005b7224 */ /* 0x000fe200078e0268 */
[----:B------:R-:W-:Y:S01]  /*13f0*/  PRMT R0, RZ, 0x7610, R0 ;  /* 0x00007610ff007816 */ /* 0x000fe20000000000 */
[----:B----4-:R-:W-:-:S04]  /*1400*/  IMAD.MOV R102, RZ, RZ, -R102 ;  /* 0x000000ffff667224 */ /* 0x010fc800078e0a66 */
[----:B------:R-:W-:Y:S01]  /*1410*/  IMAD R102, R2, R102, R9 ;  /* 0x0000006602667224 */ /* 0x000fe200078e0209 */
[----:B-1----:R-:W-:Y:S06]  /*1420*/  BRA.U UP4, `(.L_x_18) ;  /* 0x0000000104247547 */ /* 0x002fec000b800000 */
[----:B------:R-:W-:Y:S01]  /*1430*/  ISETP.NE.AND P1, PT, R91, RZ, PT ;  /* 0x000000ff5b00720c */ /* 0x000fe20003f25270 */
[----:B------:R-:W-:Y:S01]  /*1440*/  IMAD.MOV.U32 R0, RZ, RZ, 0x3 ;  /* 0x00000003ff007424 */ /* 0x000fe200078e00ff */
[C---:B------:R-:W-:Y:S02]  /*1450*/  LOP3.LUT R2, R102.reuse, 0xfffffffe, RZ, 0xc0, !PT ;  /* 0xfffffffe66027812 */ /* 0x040fe400078ec0ff */
[----:B------:R-:W-:Y:S02]  /*1460*/  ISETP.LT.U32.OR P1, PT, R102, 0x2, !P1 ;  /* 0x000000026600780c */ /* 0x000fe40004f21470 */
[----:B------:R-:W-:Y:S02]  /*1470*/  SHF.L.U32 R0, R0, R2, RZ ;  /* 0x0000000200007219 */ /* 0x000fe400000006ff */
[----:B------:R-:W-:Y:S02]  /*1480*/  SEL R4, RZ, 0x1, !P1 ;  /* 0x00000001ff047807 */ /* 0x000fe40004800000 */
[----:B------:R-:W-:-:S05]  /*1490*/  SEL R3, RZ, 0x2, !P1 ;  /* 0x00000002ff037807 */ /* 0x000fca0004800000 */
[----:B------:R-:W-:-:S05]  /*14a0*/  IMAD.IADD R3, R4, 0x1, R3 ;  /* 0x0000000104037824 */ /* 0x000fca00078e0203 */
[----:B------:R-:W-:Y:S02]  /*14b0*/  PRMT R8, R3, 0x7610, R8 ;  /* 0x0000761003087816 */ /* 0x000fe40000000008 */
.L_x_18:
[----:B------:R-:W-:Y:S05]  /*14c0*/  @!P0 BRA `(.L_x_19) ;  /* 0x0000000000b88947 */ /* 0x000fea0003800000 */
[----:B------:R-:W1:Y:S01]  /*14d0*/  LDC.64 R4, c[0x0][0xb18] ;  /* 0x0002c600ff047b82 */ /* 0x000e620000000a00 */
[----:B------:R-:W-:-:S07]  /*14e0*/  ISETP.NE.AND P0, PT, R11, 0x1, PT ;  /* 0x000000010b00780c */ /* 0x000fce0003f05270 */
[----:B------:R-:W2:Y:S08]  /*14f0*/  LDC R103, c[0x0][0xb0c] ;  /* 0x0002c300ff677b82 */ /* 0x000eb00000000800 */
[----:B------:R-:W3:Y:S08]  /*1500*/  LDC R14, c[0x0][0x370] ;  /* 0x0000dc00ff0e7b82 */ /* 0x000ef00000000800 */
[----:B------:R-:W4:Y:S01]  /*1510*/  LDC R13, c[0x0][0x374] ;  /* 0x0000dd00ff0d7b82 */ /* 0x000f220000000800 */
[----:B-1----:R-:W-:-:S07]  /*1520*/  ISETP.NE.AND P1, PT, R4, 0x1, PT ;  /* 0x000000010400780c */ /* 0x002fce0003f25270 */
[----:B------:R-:W3:Y:S01]  /*1530*/  LDC.64 R6, c[0x0][0xb10] ;  /* 0x0002c400ff067b82 */ /* 0x000ee20000000a00 */
[----:B--2---:R-:W-:-:S07]  /*1540*/  ISETP.NE.AND P2, PT, R103, 0x1, PT ;  /* 0x000000016700780c */ /* 0x004fce0003f45270 */
[----:B------:R-:W1:Y:S08]  /*1550*/  LDC R12, c[0x0][0xb20] ;  /* 0x0002c800ff0c7b82 */ /* 0x000e700000000800 */
[----:B------:R-:W2:Y:S01]  /*1560*/  LDC.64 R2, c[0x0][0xb28] ;  /* 0x0002ca00ff027b82 */ /* 0x000ea20000000a00 */
[----:B----4-:R-:W-:-:S04]  /*1570*/  IMAD.HI.U32 R15, R13, R5, RZ ;  /* 0x000000050d0f7227 */ /* 0x010fc800078e00ff */
[----:B------:R-:W-:-:S04]  /*1580*/  IMAD.HI.U32 R5, R104, R5, RZ ;  /* 0x0000000568057227 */ /* 0x000fc800078e00ff */
[----:B---3--:R-:W-:-:S05]  /*1590*/  IMAD.HI.U32 R16, R14, R6, RZ ;  /* 0x000000060e107227 */ /* 0x008fca00078e00ff */
[-C--:B------:R-:W-:Y:S01]  /*15a0*/  @P2 SHF.R.U32.HI R14, RZ, R7.reuse, R16 ;  /* 0x00000007ff0e2219 */ /* 0x080fe20000011610 */
[----:B------:R-:W-:Y:S01]  /*15b0*/  IMAD.HI.U32 R16, R9, R6, RZ ;  /* 0x0000000609107227 */ /* 0x000fe200078e00ff */
[-C--:B-1----:R-:W-:Y:S02]  /*15c0*/  @P1 SHF.R.U32.HI R13, RZ, R12.reuse, R15 ;  /* 0x0000000cff0d1219 */ /* 0x082fe4000001160f */
[----:B------:R-:W-:Y:S02]  /*15d0*/  SHF.R.U32.HI R5, RZ, R12, R5 ;  /* 0x0000000cff057219 */ /* 0x000fe40000011605 */
[----:B------:R-:W-:Y:S02]  /*15e0*/  SHF.R.U32.HI R16, RZ, R7, R16 ;  /* 0x00000007ff107219 */ /* 0x000fe40000011610 */
[----:B------:R-:W-:Y:S01]  /*15f0*/  SEL R5, R104, R5, !P1 ;  /* 0x0000000568057207 */ /* 0x000fe20004800000 */
[----:B--2---:R-:W-:Y:S01]  /*1600*/  IMAD.HI.U32 R15, R13, R2, RZ ;  /* 0x000000020d0f7227 */ /* 0x004fe200078e00ff */
[----:B------:R-:W-:-:S03]  /*1610*/  SEL R16, R9, R16, !P2 ;  /* 0x0000001009107207 */ /* 0x000fc60005000000 */
[----:B------:R-:W-:Y:S01]  /*1620*/  IMAD.HI.U32 R6, R14, R2, RZ ;  /* 0x000000020e067227 */ /* 0x000fe200078e00ff */
[----:B------:R-:W-:-:S04]  /*1630*/  @P0 SHF.R.U32.HI R13, RZ, R3, R15 ;  /* 0x00000003ff0d0219 */ /* 0x000fc8000001160f */
[----:B------:R-:W-:Y:S01]  /*1640*/  @P0 SHF.R.U32.HI R14, RZ, R3, R6 ;  /* 0x00000003ff0e0219 */ /* 0x000fe20000011606 */
[----:B------:R-:W-:-:S04]  /*1650*/  IMAD R13, R13, R11, RZ ;  /* 0x0000000b0d0d7224 */ /* 0x000fc800078e02ff */
[----:B------:R-:W-:Y:S01]  /*1660*/  IMAD R6, R14, R11, RZ ;  /* 0x0000000b0e067224 */ /* 0x000fe200078e02ff */
[----:B------:R-:W-:-:S04]  /*1670*/  ISETP.GE.AND P1, PT, R5, R13, PT ;  /* 0x0000000d0500720c */ /* 0x000fc80003f26270 */
[----:B------:R-:W-:Y:S01]  /*1680*/  ISETP.GE.OR P1, PT, R16, R6, P1 ;  /* 0x000000061000720c */ /* 0x000fe20000f26670 */
[----:B------:R-:W-:-:S05]  /*1690*/  IMAD.HI.U32 R6, R5, R2, RZ ;  /* 0x0000000205067227 */ /* 0x000fca00078e00ff */
[----:B------:R-:W-:-:S04]  /*16a0*/  SHF.R.U32.HI R6, RZ, R3, R6 ;  /* 0x00000003ff067219 */ /* 0x000fc80000011606 */
[----:B------:R-:W-:-:S03]  /*16b0*/  SEL R6, R5, R6, !P0 ;  /* 0x0000000605067207 */ /* 0x000fc60004000000 */
[----:B------:R-:W-:Y:S01]  /*16c0*/  @!P1 IMAD.HI.U32 R7, R16, R2, RZ ;  /* 0x0000000210079227 */ /* 0x000fe200078e00ff */
[----:B------:R-:W-:-:S04]  /*16d0*/  IADD3 R2, PT, PT, -R6, RZ, RZ ;  /* 0x000000ff06027210 */ /* 0x000fc80007ffe1ff */
[----:B------:R-:W-:Y:S01]  /*16e0*/  @!P1 SHF.R.U32.HI R3, RZ, R3, R7 ;  /* 0x00000003ff039219 */ /* 0x000fe20000011607 */
[----:B------:R-:W-:Y:S01]  /*16f0*/  IMAD R2, R11, R2, R5 ;  /* 0x000000020b027224 */ /* 0x000fe200078e0205 */
[----:B------:R-:W-:Y:S02]  /*1700*/  IADD3 R7, PT, PT, -R5, RZ, RZ ;  /* 0x000000ff05077210 */ /* 0x000fe40007ffe1ff */
[----:B------:R-:W-:-:S03]  /*1710*/  @!P1 SEL R3, R16, R3, !P0 ;  /* 0x0000000310039207 */ /* 0x000fc60004000000 */
[----:B------:R-:W-:Y:S02]  /*1720*/  IMAD R7, R4, R7, R104 ;  /* 0x0000000704077224 */ /* 0x000fe400078e0268 */
[--C-:B------:R-:W-:Y:S02]  /*1730*/  @!P1 IMAD.IADD R6, R6, 0x1, -R3.reuse ;  /* 0x0000000106069824 */ /* 0x100fe400078e0a03 */
[----:B------:R-:W-:Y:S01]  /*1740*/  @!P1 IMAD R3, R2, R14, R3 ;  /* 0x0000000e02039224 */ /* 0x000fe200078e0203 */
[----:B------:R-:W-:Y:S01]  /*1750*/  IADD3 R2, PT, PT, -R16, RZ, RZ ;  /* 0x000000ff10027210 */ /* 0x000fe20007ffe1ff */
[----:B------:R-:W-:Y:S02]  /*1760*/  @!P1 IMAD R5, R6, R11, R16 ;  /* 0x0000000b06059224 */ /* 0x000fe400078e0210 */
[----:B------:R-:W-:Y:S02]  /*1770*/  @!P1 IMAD.MOV.U32 R16, RZ, RZ, R3 ;  /* 0x000000ffff109224 */ /* 0x000fe400078e0003 */
[----:B------:R-:W-:-:S02]  /*1780*/  IMAD R2, R103, R2, R9 ;  /* 0x0000000267027224 */ /* 0x000fc400078e0209 */
[----:B------:R-:W-:Y:S02]  /*1790*/  IMAD R104, R5, R4, R7 ;  /* 0x0000000405687224 */ /* 0x000fe400078e0207 */
[----:B------:R-:W-:Y:S02]  /*17a0*/  IMAD R103, R16, R103, R2 ;  /* 0x0000006710677224 */ /* 0x000fe400078e0202 */
.L_x_19:
[----:B------:R-:W-:Y:S05]  /*17b0*/  BRA.U UP3, `(.L_x_20) ;  /* 0x0000000103407547 */ /* 0x000fea000b800000 */
[----:B------:R-:W1:Y:S08]  /*17c0*/  LDC.64 R4, c[0x0][0xb10] ;  /* 0x0002c400ff047b82 */ /* 0x000e700000000a00 */
[----:B------:R-:W2:Y:S08]  /*17d0*/  LDC.64 R2, c[0x0][0xb18] ;  /* 0x0002c600ff027b82 */ /* 0x000eb00000000a00 */
[----:B------:R-:W3:Y:S08]  /*17e0*/  LDC R6, c[0x0][0xb20] ;  /* 0x0002c800ff067b82 */ /* 0x000ef00000000800 */
[----:B------:R-:W4:Y:S01]  /*17f0*/  LDC R7, c[0x0][0xb0c] ;  /* 0x0002c300ff077b82 */ /* 0x000f220000000800 */
[----:B-1----:R-:W-:-:S05]  /*1800*/  IMAD.HI.U32 R4, R103, R4, RZ ;  /* 0x0000000467047227 */ /* 0x002fca00078e00ff */
[----:B------:R-:W-:Y:S01]  /*1810*/  SHF.R.U32.HI R4, RZ, R5, R4 ;  /* 0x00000005ff047219 */ /* 0x000fe20000011604 */
[----:B--2---:R-:W-:Y:S01]  /*1820*/  IMAD.HI.U32 R3, R104, R3, RZ ;  /* 0x0000000368037227 */ /* 0x004fe200078e00ff */
[----:B------:R-:W-:-:S04]  /*1830*/  ISETP.NE.AND P0, PT, R2, 0x1, PT ;  /* 0x000000010200780c */ /* 0x000fc80003f05270 */
[----:B---3--:R-:W-:-:S04]  /*1840*/  SHF.R.U32.HI R3, RZ, R6, R3 ;  /* 0x00000006ff037219 */ /* 0x008fc80000011603 */
[----:B------:R-:W-:Y:S02]  /*1850*/  SEL R3, R104, R3, !P0 ;  /* 0x0000000368037207 */ /* 0x000fe40004000000 */
[----:B----4-:R-:W-:-:S04]  /*1860*/  ISETP.NE.AND P1, PT, R7, 0x1, PT ;  /* 0x000000010700780c */ /* 0x010fc80003f25270 */
[----:B------:R-:W-:-:S05]  /*1870*/  SEL R5, R103, R4, !P1 ;  /* 0x0000000467057207 */ /* 0x000fca0004800000 */
[----:B------:R-:W-:Y:S02]  /*1880*/  IMAD.IADD R4, R3, 0x1, -R5 ;  /* 0x0000000103047824 */ /* 0x000fe400078e0a05 */
[----:B------:R-:W-:Y:S02]  /*1890*/  IMAD.IADD R3, R5, 0x1, -R3 ;  /* 0x0000000105037824 */ /* 0x000fe400078e0a03 */
[----:B------:R-:W-:Y:S02]  /*18a0*/  IMAD R103, R4, R7, R103 ;  /* 0x0000000704677224 */ /* 0x000fe400078e0267 */
[----:B------:R-:W-:Y:S02]  /*18b0*/  IMAD R104, R3, R2, R104 ;  /* 0x0000000203687224 */ /* 0x000fe400078e0268 */
.L_x_20:
[----:B------:R-:W-:Y:S05]  /*18c0*/  BRA.U !UP1, `(.L_x_21) ;  /* 0x00000001090c7547 */ /* 0x000fea000b800000 */
[----:B------:R-:W-:Y:S01]  /*18d0*/  UCGABAR_WAIT ;  /* 0x0000000000007dc7 */ /* 0x000fe20008000000 */
[----:B------:R-:W-:Y:S01]  /*18e0*/  CCTL.IVALL ;  /* 0x00000000ff00798f */ /* 0x000fe20002000000 */
[----:B------:R-:W-:Y:S05]  /*18f0*/  BRA `(.L_x_22) ;  /* 0x0000000000047947 */ /* 0x000fea0003800000 */
.L_x_21:
[----:B------:R-:W-:Y:S06]  /*1900*/  BAR.SYNC.DEFER_BLOCKING 0x0 ;  /* 0x0000000000007b1d */ /* 0x000fec0000010000 */
.L_x_22:
[----:B------:R-:W-:Y:S05]  /*1910*/  BRA.U UP2, `(.L_x_23) ;  /* 0x0000002502307547 */ /* 0x000fea000b800000 */
[----:B------:R-:W1:Y:S01]  /*1920*/  LDCU UR15, c[0x0][0x38c] ;  /* 0x00007180ff0f77ac */ /* 0x000e620008000800 */
[----:B------:R-:W2:Y:S01]  /*1930*/  LDC R8, c[0x0][0x370] ;  /* 0x0000dc00ff087b82 */ /* 0x000ea20000000800 */
[C---:B------:R-:W-:Y:S02]  /*1940*/  IMAD.SHL.U32 R17, R9.reuse, 0x20, RZ ;  /* 0x0000002009117824 */ /* 0x040fe400078e00ff */
[----:B------:R-:W-:Y:S01]  /*1950*/  HFMA2 R15, -RZ, RZ, 0, 5.9604644775390625e-08 ;  /* 0x00000001ff0f7431 */ /* 0x000fe200000001ff */
[----:B------:R-:W-:Y:S01]  /*1960*/  UISETP.NE.AND UP1, UPT, UR10, URZ, UPT ;  /* 0x000000ff0a00728c */ /* 0x000fe2000bf25270 */
[----:B------:R-:W-:Y:S01]  /*1970*/  ISETP.NE.AND P4, PT, R10, RZ, P5 ;  /* 0x000000ff0a00720c */ /* 0x000fe20002f85270 */
[----:B------:R-:W-:Y:S01]  /*1980*/  IMAD.SHL.U32 R16, R9, 0x40, RZ ;  /* 0x0000004009107824 */ /* 0x000fe200078e00ff */
[----:B------:R-:W-:Y:S01]  /*1990*/  CS2R R12, SRZ ;  /* 0x00000000000c7805 */ /* 0x000fe2000001ff00 */
[----:B------:R-:W-:Y:S01]  /*19a0*/  IMAD.MOV.U32 R14, RZ, RZ, RZ ;  /* 0x000000ffff0e7224 */ /* 0x000fe200078e00ff */
[----:B------:R-:W3:Y:S01]  /*19b0*/  LDC R0, c[0x0][0x374] ;  /* 0x0000dd00ff007b82 */ /* 0x000ee20000000800 */
[----:B------:R-:W-:Y:S01]  /*19c0*/  MOV R11, 0x1 ;  /* 0x00000001000b7802 */ /* 0x000fe20000000f00 */
[----:B------:R-:W4:Y:S01]  /*19d0*/  LDCU.64 UR24, c[0x0][0x348] ;  /* 0x00006900ff1877ac */ /* 0x000f220008000a00 */
[----:B------:R-:W-:Y:S01]  /*19e0*/  LOP3.LUT R17, R17, 0x20, RZ, 0xc0, !PT ;  /* 0x0000002011117812 */ /* 0x000fe200078ec0ff */
[----:B------:R-:W-:Y:S01]  /*19f0*/  USEL UR7, UR7, 0x2, UP1 ;  /* 0x0000000207077887 */ /* 0x000fe20008800000 */
[----:B------:R-:W-:Y:S01]  /*1a00*/  UMOV UR13, URZ ;  /* 0x000000ff000d7c82 */ /* 0x000fe20008000000 */
[----:B-1----:R-:W-:-:S04]  /*1a10*/  UIADD3 UR4, UPT, UPT, UR15, 0x3f, URZ ;  /* 0x0000003f0f047890 */ /* 0x002fc8000fffe0ff */
[----:B------:R-:W-:-:S04]  /*1a20*/  USHF.R.S32.HI UR22, URZ, 0x1f, UR4 ;  /* 0x0000001fff167899 */ /* 0x000fc80008011404 */
[----:B------:R-:W-:Y:S02]  /*1a30*/  ULEA.HI UR22, UR22, UR4, URZ, 0x6 ;  /* 0x0000000416167291 */ /* 0x000fe4000f8f30ff */
[----:B------:R-:W-:Y:S02]  /*1a40*/  UIADD3 UR4, UPT, UPT, UR15, -0x1, URZ ;  /* 0xffffffff0f047890 */ /* 0x000fe4000fffe0ff */
[----:B------:R-:W-:Y:S02]  /*1a50*/  USHF.R.S32.HI UR22, URZ, 0x6, UR22 ;  /* 0x00000006ff167899 */ /* 0x000fe40008011416 */
[----:B------:R-:W-:Y:S02]  /*1a60*/  UISETP.GE.U32.AND UP2, UPT, UR4, -0x7f, UPT ;  /* 0xffffff810400788c */ /* 0x000fe4000bf46070 */
[----:B------:R-:W-:Y:S02]  /*1a70*/  UISETP.LT.U32.AND UP0, UPT, UR22, 0x24, UPT ;  /* 0x000000241600788c */ /* 0x000fe4000bf01070 */
[----:B------:R-:W-:-:S02]  /*1a80*/  UIADD3 UR15, UPT, UPT, UR15, 0x7e, URZ ;  /* 0x0000007e0f0f7890 */ /* 0x000fc4000fffe0ff */
[----:B------:R-:W-:-:S04]  /*1a90*/  USEL UR21, UR22, 0x24, UP0 ;  /* 0x0000002416157887 */ /* 0x000fc80008000000 */
[----:B------:R-:W-:Y:S02]  /*1aa0*/  UIADD3 UR6, UPT, UPT, UR21, -0x1, URZ ;  /* 0xffffffff15067890 */ /* 0x000fe4000fffe0ff */
[----:B------:R-:W-:Y:S02]  /*1ab0*/  @UP2 UIADD3 UR6, UPT, UPT, UR21, URZ, URZ ;  /* 0x000000ff15062290 */ /* 0x000fe4000fffe0ff */
[----:B------:R-:W-:Y:S02]  /*1ac0*/  UIADD3 UR14, UPT, UPT, UR22, -UR21, URZ ;  /* 0x80000015160e7290 */ /* 0x000fe4000fffe0ff */
[----:B------:R-:W-:Y:S02]  /*1ad0*/  UIADD3 UR5, UPT, UPT, UR6, 0x1, URZ ;  /* 0x0000000106057890 */ /* 0x000fe4000fffe0ff */
[----:B--2-4-:R-:W-:-:S12]  /*1ae0*/  UIADD3 UR6, UPT, UPT, -UR6, URZ, URZ ;  /* 0x000000ff06067290 */ /* 0x014fd8000fffe1ff */
.L_x_43:
[----:B------:R-:W-:Y:S01]  /*1af0*/  UISETP.NE.AND UP0, UPT, UR37, URZ, UPT ;  /* 0x000000ff2500728c */ /* 0x000fe2000bf05270 */
[----:B------:R-:W1:Y:S08]  /*1b00*/  S2UR UR37, SR_CgaCtaId ;  /* 0x00000000002579c3 */ /* 0x000e700000008800 */
[----:B------:R-:W-:Y:S05]  /*1b10*/  BRA.U UP0, `(.L_x_24) ;  /* 0x0000000100347547 */ /* 0x000fea000b800000 */
[----:B------:R-:W2:Y:S01]  /*1b20*/  S2R R2, SR_CgaCtaId ;  /* 0x0000000000027919 */ /* 0x000ea20000008800 */
[----:B------:R-:W-:-:S04]  /*1b30*/  MOV R3, 0x400 ;  /* 0x0000040000037802 */ /* 0x000fc80000000f00 */
[----:B--2---:R-:W-:Y:S02]  /*1b40*/  LEA R2, R2, R3, 0x18 ;  /* 0x0000000302027211 */ /* 0x004fe400078ec0ff */
[----:B------:R-:W-:-:S03]  /*1b50*/  SHF.L.U32 R3, R11, 0x1f, RZ ;  /* 0x0000001f0b037819 */ /* 0x000fc600000006ff */
[----:B------:R-:W-:-:S04]  /*1b60*/  IMAD R2, R12, 0x8, R2 ;  /* 0x000000080c027824 */ /* 0x000fc800078e0202 */
[----:B------:R-:W2:Y:S02]  /*1b70*/  SYNCS.PHASECHK.TRANS64.TRYWAIT P0, [R2+URZ+0x2d0], R3 ;  /* 0x0002d003020075a7 */ /* 0x000ea400080011ff */
[----:B--2---:R-:W-:Y:S05]  /*1b80*/  @!P0 BRA `(.L_x_25) ;  /* 0x0000009400288947 */ /* 0x004fea0003800000 */
.L_x_147:
[----:B------:R-:W-:Y:S01]  /*1b90*/  VIADD R12, R12, 0x1 ;  /* 0x000000010c0c7836 */ /* 0x000fe20000000000 */
[----:B------:R2:W-:Y:S04]  /*1ba0*/  SYNCS.ARRIVE.TRANS64.A1T0 RZ, [R2+URZ+0x2c0], RZ ;  /* 0x0002c0ff02ff79a7 */ /* 0x0005e800081000ff */
[----:B------:R-:W-:-:S04]  /*1bb0*/  ISETP.NE.AND P0, PT, R12, 0x2, PT ;  /* 0x000000020c00780c */ /* 0x000fc80003f05270 */
[----:B------:R-:W-:Y:S02]  /*1bc0*/  SEL R12, R12, RZ, P0 ;  /* 0x000000ff0c0c7207 */ /* 0x000fe40000000000 */
[----:B--2---:R-:W-:-:S04]  /*1bd0*/  SEL R2, RZ, 0x1, P0 ;  /* 0x00000001ff027807 */ /* 0x004fc80000000000 */
[----:B------:R-:W-:-:S07]  /*1be0*/  LOP3.LUT R11, R11, R2, RZ, 0x3c, !PT ;  /* 0x000000020b0b7212 */ /* 0x000fce00078e3cff */
.L_x_24:
[----:B------:R-:W-:Y:S01]  /*1bf0*/  UMOV UR4, 0x400 ;  /* 0x0000040000047882 */ /* 0x000fe20000000000 */
[----:B------:R-:W-:Y:S01]  /*1c00*/  SHF.L.U32 R2, R15, 0x1f, RZ ;  /* 0x0000001f0f027819 */ /* 0x000fe200000006ff */
[----:B-1----:R-:W-:Y:S01]  /*1c10*/  ULEA UR4, UR37, UR4, 0x18 ;  /* 0x0000000425047291 */ /* 0x002fe2000f8ec0ff */
[----:B------:R-:W-:Y:S01]  /*1c20*/  R2UR UR35, R16 ;  /* 0x00000000102372ca */ /* 0x000fe200000e0000 */
[----:B------:R-:W-:Y:S01]  /*1c30*/  UISETP.GE.U32.AND UP0, UPT, UR15, 0x7f, UPT ;  /* 0x0000007f0f00788c */ /* 0x000fe2000bf06070 */
[----:B------:R-:W-:Y:S01]  /*1c40*/  R2UR UR11, R17 ;  /* 0x00000000110b72ca */ /* 0x000fe200000e0000 */
[----:B------:R-:W-:Y:S01]  /*1c50*/  ULEA UR8, UR13, UR4, 0x3 ;  /* 0x000000040d087291 */ /* 0x000fe2000f8e18ff */
[----:B------:R-:W-:-:S08]  /*1c60*/  UMOV UR23, URZ ;  /* 0x000000ff00177c82 */ /* 0x000fd00008000000 */
[----:B------:R1:W2:Y:S01]  /*1c70*/  SYNCS.PHASECHK.TRANS64.TRYWAIT P0, [UR8+0x120], R2 ;  /* 0x00012002ff0075a7 */ /* 0x0002a20008001108 */
[----:B------:R-:W-:-:S13]  /*1c80*/  R2UR UR8, R104 ;  /* 0x00000000680872ca */ /* 0x000fda00000e0000 */
[----:B------:R-:W-:Y:S01]  /*1c90*/  ULEA UR11, UR8, UR11, 0x6 ;  /* 0x0000000b080b7291 */ /* 0x000fe2000f8e30ff */
[----:B-1----:R-:W-:-:S05]  /*1ca0*/  LEA.HI R2, R103, R103, RZ, 0x1 ;  /* 0x0000006767027211 */ /* 0x002fca00078f08ff */
[----:B------:R-:W-:-:S05]  /*1cb0*/  IMAD.SHL.U32 R2, R2, 0x40, RZ ;  /* 0x0000004002027824 */ /* 0x000fca00078e00ff */
[----:B------:R-:W-:-:S04]  /*1cc0*/  LOP3.LUT R2, R2, 0xffffff80, RZ, 0xc0, !PT ;  /* 0xffffff8002027812 */ /* 0x000fc800078ec0ff */
[----:B------:R-:W-:-:S13]  /*1cd0*/  R2UR UR9, R2 ;  /* 0x00000000020972ca */ /* 0x000fda00000e0000 */
[----:B------:R-:W-:Y:S01]  /*1ce0*/  ULOP3.LUT UR35, UR9, 0x40, UR35, 0xf8, !UPT ;  /* 0x0000004009237892 */ /* 0x000fe2000f8ef823 */
[----:B------:R-:W-:Y:S11]  /*1cf0*/  BRA.U !UP0, `(.L_x_26) ;  /* 0x0000000108c07547 */ /* 0x000ff6000b800000 */
[----:B------:R-:W-:Y:S01]  /*1d00*/  UMOV UR16, UR6 ;  /* 0x0000000600107c82 */ /* 0x000fe20008000000 */
[----:B------:R-:W-:Y:S01]  /*1d10*/  UMOV UR17, UR13 ;  /* 0x0000000d00117c82 */ /* 0x000fe20008000000 */
[----:B------:R-:W-:-:S05]  /*1d20*/  UMOV UR34, URZ ;  /* 0x000000ff00227c82 */ /* 0x000fca0008000000 */
.L_x_32:
[----:B------:R-:W-:Y:S01]  /*1d30*/  ULEA UR33, UR17, UR4, 0x3 ;  /* 0x0000000411217291 */ /* 0x000fe2000f8e18ff */
[----:B------:R-:W-:Y:S01]  /*1d40*/  @P5 MOV R3, 0x3000 ;  /* 0x0000300000035802 */ /* 0x000fe20000000f00 */
[----:B-12-4-:R-:W-:Y:S10]  /*1d50*/  @P0 BRA `(.L_x_27) ;  /* 0x00000000000c0947 */ /* 0x016ff40003800000 */
[----:B------:R-:W-:-:S04]  /*1d60*/  SHF.L.U32 R4, R15, 0x1f, RZ ;  /* 0x0000001f0f047819 */ /* 0x000fc800000006ff */
[----:B------:R-:W1:Y:S02]  /*1d70*/  SYNCS.PHASECHK.TRANS64.TRYWAIT P0, [UR33+0x120], R4 ;  /* 0x00012004ff0075a7 */ /* 0x000e640008001121 */
[----:B-1----:R-:W-:Y:S05]  /*1d80*/  @!P0 BRA `(.L_x_28) ;  /* 0x0000009000bc8947 */ /* 0x002fea0003800000 */
.L_x_27:
[----:B------:R2:W-:Y:S01]  /*1d90*/  @P5 SYNCS.ARRIVE.TRANS64 RZ, [UR33], R3 ;  /* 0x00000003ffff59a7 */ /* 0x0005e20008000021 */
[----:B------:R-:W-:Y:S02]  /*1da0*/  ULOP3.LUT UR8, UR7, 0x2, URZ, 0xfc, !UPT ;  /* 0x0000000207087892 */ /* 0x000fe4000f8efcff */
[----:B------:R-:W-:Y:S02]  /*1db0*/  UIADD3 UR16, UPT, UPT, UR16, 0x1, URZ ;  /* 0x0000000110107890 */ /* 0x000fe4000fffe0ff */
[----:B------:R-:W-:Y:S02]  /*1dc0*/  UISETP.NE.AND UP0, UPT, UR8, 0x2, UPT ;  /* 0x000000020800788c */ /* 0x000fe4000bf05270 */
[----:B------:R-:W-:-:S07]  /*1dd0*/  UISETP.NE.AND UP2, UPT, UR16, 0x1, UPT ;  /* 0x000000011000788c */ /* 0x000fce000bf45270 */
[----:B------:R-:W-:Y:S05]  /*1de0*/  BRA.U UP0, `(.L_x_29) ;  /* 0x0000000100047547 */ /* 0x000fea000b800000 */
[----:B------:R-:W-:Y:S05]  /*1df0*/  BPT.TRAP 0x1 ;  /* 0x000000040000795c */ /* 0x000fea0000300000 */
.L_x_29:
[----:B------:R-:W-:Y:S04]  /*1e00*/  BSSY.RECONVERGENT B0, `(.L_x_30) ;  /* 0x0000003000007945 */ /* 0x000fe80003800200 */
[----:B------:R-:W-:Y:S05]  /*1e10*/  @!P4 BRA `(.L_x_31) ;  /* 0x000000000004c947 */ /* 0x000fea0003800000 */
[----:B------:R-:W-:Y:S05]  /*1e20*/  BPT.TRAP 0x1 ;  /* 0x000000040000795c */ /* 0x000fea0000300000 */
.L_x_31:
[----:B------:R-:W-:Y:S05]  /*1e30*/  BSYNC.RECONVERGENT B0 ;  /* 0x0000000000007941 */ /* 0x000fea0003800200 */
.L_x_30:
[----:B------:R-:W-:Y:S02]  /*1e40*/  UIADD3 UR13, UPT, UPT, UR17, 0x1, URZ ;  /* 0x00000001110d7890 */ /* 0x000fe4000fffe0ff */
[----:B------:R-:W-:Y:S02]  /*1e50*/  ULEA UR32, UR17, UR4, 0xc ;  /* 0x0000000411207291 */ /* 0x000fe4000f8e60ff */
[----:B------:R-:W-:Y:S02]  /*1e60*/  UISETP.NE.AND UP0, UPT, UR13, 0x24, UPT ;  /* 0x000000240d00788c */ /* 0x000fe4000bf05270 */
[----:B------:R-:W-:Y:S02]  /*1e70*/  UIADD3 UR28, UP1, UPT, UR24, 0x80, URZ ;  /* 0x00000080181c7890 */ /* 0x000fe4000ff3e0ff */
[----:B------:R-:W-:Y:S02]  /*1e80*/  USEL UR9, URZ, 0x1, UP0 ;  /* 0x00000001ff097887 */ /* 0x000fe40008000000 */
[----:B------:R-:W-:-:S02]  /*1e90*/  USEL UR13, UR13, URZ, UP0 ;  /* 0x000000ff0d0d7287 */ /* 0x000fc40008000000 */
[----:B------:R-:W-:Y:S02]  /*1ea0*/  UIADD3 UR26, UP0, UPT, UR24, 0x180, URZ ;  /* 0x00000180181a7890 */ /* 0x000fe4000ff1e0ff */
[----:B------:R-:W-:Y:S01]  /*1eb0*/  ULEA UR8, UR13, UR4, 0x3 ;  /* 0x000000040d087291 */ /* 0x000fe2000f8e18ff */
[----:B------:R-:W-:Y:S01]  /*1ec0*/  LOP3.LUT R15, R15, UR9, RZ, 0x3c, !PT ;  /* 0x000000090f0f7c12 */ /* 0x000fe2000f8e3cff */
[----:B------:R-:W-:Y:S02]  /*1ed0*/  ULOP3.LUT UR33, UR33, 0xfefffff8, URZ, 0xc0, !UPT ;  /* 0xfefffff821217892 */ /* 0x000fe4000f8ec0ff */
[----:B------:R-:W-:Y:S01]  /*1ee0*/  UIADD3.X UR29, UPT, UPT, URZ, UR25, URZ, UP1, !UPT ;  /* 0x00000019ff1d7290 */ /* 0x000fe20008ffe4ff */
[----:B-1----:R-:W-:Y:S01]  /*1ef0*/  SHF.L.U32 R2, R15, 0x1f, RZ ;  /* 0x0000001f0f027819 */ /* 0x002fe200000006ff */
[----:B------:R-:W-:Y:S02]  /*1f00*/  UIADD3 UR32, UPT, UPT, UR32, 0x2600, URZ ;  /* 0x0000260020207890 */ /* 0x000fe4000fffe0ff */
[----:B------:R-:W-:Y:S01]  /*1f10*/  UIADD3.X UR27, UPT, UPT, URZ, UR25, URZ, UP0, !UPT ;  /* 0x00000019ff1b7290 */ /* 0x000fe200087fe4ff */
[----:B------:R1:W4:Y:S01]  /*1f20*/  SYNCS.PHASECHK.TRANS64.TRYWAIT P0, [UR8+0x120], R2 ;  /* 0x00012002ff0075a7 */ /* 0x0003220008001108 */
[----:B------:R-:W-:Y:S01]  /*1f30*/  ULEA UR8, UR17, UR4, 0xb ;  /* 0x0000000411087291 */ /* 0x000fe2000f8e58ff */
[----:B------:R-:W-:Y:S01]  /*1f40*/  UMOV UR18, 0x0 ;  /* 0x0000000000127882 */ /* 0x000fe20000000000 */
[----:B------:R-:W-:-:S02]  /*1f50*/  UMOV UR19, 0x10000000 ;  /* 0x1000000000137882 */ /* 0x000fc40000000000 */
[----:B------:R-:W-:Y:S01]  /*1f60*/  UIADD3 UR8, UPT, UPT, UR8, 0x26600, URZ ;  /* 0x0002660008087890 */ /* 0x000fe2000fffe0ff */
[----:B------:R2:W-:Y:S01]  /*1f70*/  UTMALDG.3D.2CTA [UR32], [UR28], desc[UR18] ;  /* 0x000012201c0075b4 */ /* 0x0005e20008211000 */
[----:B------:R-:W-:Y:S01]  /*1f80*/  UMOV UR10, UR34 ;  /* 0x00000022000a7c82 */ /* 0x000fe20008000000 */
[----:B------:R-:W-:Y:S01]  /*1f90*/  UMOV UR12, UR36 ;  /* 0x00000024000c7c82 */ /* 0x000fe20008000000 */
[----:B------:R-:W-:Y:S01]  /*1fa0*/  UMOV UR9, UR33 ;  /* 0x0000002100097c82 */ /* 0x000fe20008000000 */
[----:B------:R-:W-:Y:S01]  /*1fb0*/  UMOV UR23, UR5 ;  /* 0x0000000500177c82 */ /* 0x000fe20008000000 */
[----:B------:R-:W-:-:S03]  /*1fc0*/  UMOV UR17, UR13 ;  /* 0x0000000d00117c82 */ /* 0x000fc60008000000 */
[----:B------:R1:W-:Y:S01]  /*1fd0*/  UTMALDG.3D.2CTA [UR8], [UR26], desc[UR18] ;  /* 0x000012081a0075b4 */ /* 0x0003e20008211000 */
[----:B--2---:R-:W-:Y:S01]  /*1fe0*/  UIADD3 UR34, UPT, UPT, UR34, 0x40, URZ ;  /* 0x0000004022227890 */ /* 0x004fe2000fffe0ff */
[----:B------:R-:W-:Y:S11]  /*1ff0*/  BRA.U UP2, `(.L_x_32) ;  /* 0xfffffffd024c7547 */ /* 0x000ff6000b83ffff */
.L_x_26:
[----:B--2-4-:R-:W-:Y:S01]  /*2000*/  PLOP3.LUT P0, PT, PT, PT, UP5, 0x80, 0x8 ;  /* 0x000000000008781c */ /* 0x014fe20003f0f058 */
[----:B-1----:R-:W-:Y:S01]  /*2010*/  ULEA UR8, UR13, UR4, 0x3 ;  /* 0x000000040d087291 */ /* 0x002fe2000f8e18ff */
[----:B------:R-:W-:Y:S01]  /*2020*/  SHF.L.U32 R2, R15, 0x1f, RZ ;  /* 0x0000001f0f027819 */ /* 0x000fe200000006ff */
[----:B------:R-:W-:-:S10]  /*2030*/  UISETP.GT.AND UP0, UPT, UR22, UR21, UPT ;  /* 0x000000151600728c */ /* 0x000fd4000bf04270 */
[----:B------:R-:W-:Y:S01]  /*2040*/  @!P0 SYNCS.ARRIVE.TRANS64.A1T0 RZ, [UR4+0x258], RZ ;  /* 0x000258ffffff89a7 */ /* 0x000fe20008100004 */
[----:B------:R1:W2:Y:S01]  /*2050*/  SYNCS.PHASECHK.TRANS64.TRYWAIT P0, [UR8+0x120], R2 ;  /* 0x00012002ff0075a7 */ /* 0x0002a20008001108 */
[----:B------:R-:W-:Y:S05]  /*2060*/  BRA.U !UP0, `(.L_x_33) ;  /* 0x0000000108c07547 */ /* 0x000fea000b800000 */
[----:B------:R-:W-:Y:S01]  /*2070*/  UIADD3 UR26, UPT, UPT, UR14, UR23, URZ ;  /* 0x000000170e1a7290 */ /* 0x000fe2000fffe0ff */
[----:B------:R-:W-:-:S11]  /*2080*/  UMOV UR27, UR13 ;  /* 0x0000000d001b7c82 */ /* 0x000fd60008000000 */
.L_x_39:
[----:B------:R-:W-:Y:S01]  /*2090*/  ULEA UR17, UR27, UR4, 0x3 ;  /* 0x000000041b117291 */ /* 0x000fe2000f8e18ff */
[----:B--2---:R-:W-:Y:S01]  /*20a0*/  @P5 MOV R3, 0x3000 ;  /* 0x0000300000035802 */ /* 0x004fe20000000f00 */
[----:B-12---:R-:W-:Y:S10]  /*20b0*/  @P0 BRA `(.L_x_34) ;  /* 0x00000000000c0947 */ /* 0x006ff40003800000 */
[----:B------:R-:W-:-:S04]  /*20c0*/  SHF.L.U32 R4, R15, 0x1f, RZ ;  /* 0x0000001f0f047819 */ /* 0x000fc800000006ff */
[----:B------:R-:W2:Y:S02]  /*20d0*/  SYNCS.PHASECHK.TRANS64.TRYWAIT P0, [UR17+0x120], R4 ;  /* 0x00012004ff0075a7 */ /* 0x000ea40008001111 */
[----:B--2---:R-:W-:Y:S05]  /*20e0*/  @!P0 BRA `(.L_x_35) ;  /* 0x0000008c00fc8947 */ /* 0x004fea0003800000 */
.L_x_34:
[----:B------:R2:W-:Y:S01]  /*20f0*/  @P5 SYNCS.ARRIVE.TRANS64 RZ, [UR17], R3 ;  /* 0x00000003ffff59a7 */ /* 0x0005e20008000011 */
[----:B------:R-:W-:-:S04]  /*2100*/  ULOP3.LUT UR8, UR7, 0x2, URZ, 0xfc, !UPT ;  /* 0x0000000207087892 */ /* 0x000fc8000f8efcff */
[----:B------:R-:W-:-:S09]  /*2110*/  UISETP.NE.AND UP0, UPT, UR8, 0x2, UPT ;  /* 0x000000020800788c */ /* 0x000fd2000bf05270 */
[----:B------:R-:W-:Y:S05]  /*2120*/  BRA.U UP0, `(.L_x_36) ;  /* 0x0000000100047547 */ /* 0x000fea000b800000 */
[----:B------:R-:W-:Y:S05]  /*2130*/  BPT.TRAP 0x1 ;  /* 0x000000040000795c */ /* 0x000fea0000300000 */
.L_x_36:
[----:B------:R-:W-:Y:S04]  /*2140*/  BSSY.RECONVERGENT B0, `(.L_x_37) ;  /* 0x0000003000007945 */ /* 0x000fe80003800200 */
[----:B------:R-:W-:Y:S05]  /*2150*/  @!P4 BRA `(.L_x_38) ;  /* 0x000000000004c947 */ /* 0x000fea0003800000 */
[----:B------:R-:W-:Y:S05]  /*2160*/  BPT.TRAP 0x1 ;  /* 0x000000040000795c */ /* 0x000fea0000300000 */
.L_x_38:
[----:B------:R-:W-:Y:S05]  /*2170*/  BSYNC.RECONVERGENT B0 ;  /* 0x0000000000007941 */ /* 0x000fea0003800200 */
.L_x_37:
        /* <DEDUP_REMOVED lines=9> */
[----:B------:R-:W-:Y:S02]  /*2210*/  USHF.L.U32 UR18, UR23, 0x6, URZ ;  /* 0x0000000617127899 */ /* 0x000fe400080006ff */
[----:B------:R-:W-:Y:S01]  /*2220*/  ULOP3.LUT UR17, UR17, 0xfefffff8, URZ, 0xc0, !UPT ;  /* 0xfefffff811117892 */ /* 0x000fe2000f8ec0ff */
[----:B-1----:R-:W-:Y:S01]  /*2230*/  SHF.L.U32 R2, R15, 0x1f, RZ ;  /* 0x0000001f0f027819 */ /* 0x002fe200000006ff */
[----:B------:R-:W-:Y:S02]  /*2240*/  UIADD3 UR16, UPT, UPT, UR16, 0x2600, URZ ;  /* 0x0000260010107890 */ /* 0x000fe4000fffe0ff */
[----:B------:R-:W-:Y:S01]  /*2250*/  UIADD3.X UR33, UPT, UPT, URZ, UR25, URZ, UP1, !UPT ;  /* 0x00000019ff217290 */ /* 0x000fe20008ffe4ff */
[----:B------:R4:W1:Y:S01]  /*2260*/  SYNCS.PHASECHK.TRANS64.TRYWAIT P0, [UR8+0x120], R2 ;  /* 0x00012002ff0075a7 */ /* 0x0008620008001108 */
[----:B------:R-:W-:-:S02]  /*2270*/  ULEA UR8, UR27, UR4, 0xb ;  /* 0x000000041b087291 */ /* 0x000fc4000f8e58ff */
[----:B------:R-:W-:Y:S02]  /*2280*/  UIADD3.X UR31, UPT, UPT, URZ, UR25, URZ, UP0, !UPT ;  /* 0x00000019ff1f7290 */ /* 0x000fe400087fe4ff */
[----:B------:R-:W-:Y:S01]  /*2290*/  UIADD3 UR8, UPT, UPT, UR8, 0x26600, URZ ;  /* 0x0002660008087890 */ /* 0x000fe2000fffe0ff */
[----:B------:R-:W-:Y:S01]  /*22a0*/  UMOV UR28, 0x0 ;  /* 0x00000000001c7882 */ /* 0x000fe20000000000 */
[----:B------:R-:W-:Y:S01]  /*22b0*/  UMOV UR29, 0x10000000 ;  /* 0x10000000001d7882 */ /* 0x000fe20000000000 */
[----:B------:R-:W-:Y:S01]  /*22c0*/  UMOV UR19, UR35 ;  /* 0x0000002300137c82 */ /* 0x000fe20008000000 */
[----:B------:R-:W-:Y:S01]  /*22d0*/  UMOV UR20, UR36 ;  /* 0x0000002400147c82 */ /* 0x000fe20008000000 */
[----:B------:R-:W-:Y:S01]  /*22e0*/  UMOV UR12, UR36 ;  /* 0x00000024000c7c82 */ /* 0x000fe20008000000 */
[----:B------:R-:W-:Y:S01]  /*22f0*/  UMOV UR9, UR17 ;  /* 0x0000001100097c82 */ /* 0x000fe20008000000 */
[----:B------:R-:W-:Y:S01]  /*2300*/  UMOV UR10, UR18 ;  /* 0x00000012000a7c82 */ /* 0x000fe20008000000 */
[----:B------:R4:W-:Y:S01]  /*2310*/  UTMALDG.3D.2CTA [UR16], [UR32], desc[UR28] ;  /* 0x00001c10200075b4 */ /* 0x0009e20008211000 */
[----:B------:R-:W-:Y:S01]  /*2320*/  UIADD3 UR23, UPT, UPT, UR23, 0x1, URZ ;  /* 0x0000000117177890 */ /* 0x000fe2000fffe0ff */
[----:B------:R-:W-:-:S03]  /*2330*/  UMOV UR27, UR13 ;  /* 0x0000000d001b7c82 */ /* 0x000fc60008000000 */
[----:B------:R-:W-:Y:S01]  /*2340*/  UISETP.NE.AND UP0, UPT, UR23, UR26, UPT ;  /* 0x0000001a1700728c */ /* 0x000fe2000bf05270 */
[----:B------:R4:W-:Y:S08]  /*2350*/  UTMALDG.3D.2CTA [UR8], [UR30], desc[UR28] ;  /* 0x00001c081e0075b4 */ /* 0x0009f00008211000 */
[----:B----4-:R-:W-:Y:S05]  /*2360*/  BRA.U UP0, `(.L_x_39) ;  /* 0xfffffffd00487547 */ /* 0x010fea000b83ffff */
.L_x_33:
[C---:B-1----:R-:W-:Y:S01]  /*2370*/  LEA R2, R14.reuse, UR4, 0x3 ;  /* 0x000000040e027c11 */ /* 0x042fe2000f8e18ff */
[----:B------:R-:W-:Y:S01]  /*2380*/  NOP ;  /* 0x0000000000007918 */ /* 0x000fe20000000000 */
[----:B--2---:R-:W-:Y:S02]  /*2390*/  SHF.L.U32 R3, R13, 0x1f, RZ ;  /* 0x0000001f0d037819 */ /* 0x004fe400000006ff */
[----:B------:R-:W-:Y:S02]  /*23a0*/  LEA R4, R14, UR4, 0x4 ;  /* 0x000000040e047c11 */ /* 0x000fe4000f8e20ff */
[----:B------:R-:W1:Y:S02]  /*23b0*/  SYNCS.PHASECHK.TRANS64.TRYWAIT P0, [R2+URZ+0x260], R3 ;  /* 0x00026003020075a7 */ /* 0x000e6400080011ff */
[----:B-1----:R-:W-:Y:S05]  /*23c0*/  @!P0 BRA `(.L_x_40) ;  /* 0x0000008c005c8947 */ /* 0x002fea0003800000 */
.L_x_150:
[----:B------:R-:W2:Y:S01]  /*23d0*/  LDS.128 R4, [R4+0x2f0] ;  /* 0x0002f00004047984 */ /* 0x000ea20000000c00 */
[----:B------:R-:W-:Y:S01]  /*23e0*/  ISETP.GE.AND P0, PT, R63, 0x1, PT ;  /* 0x000000013f00780c */ /* 0x000fe20003f06270 */
[----:B-1----:R-:W-:Y:S01]  /*23f0*/  VIADD R2, R2, 0x270 ;  /* 0x0000027002027836 */ /* 0x002fe20000000000 */
[----:B------:R-:W-:Y:S01]  /*2400*/  @!PT LDS RZ, [RZ] ;  /* 0x00000000fffff984 */ /* 0x000fe20000000800 */
[----:B------:R-:W-:Y:S01]  /*2410*/  @!PT LDS RZ, [RZ] ;  /* 0x00000000fffff984 */ /* 0x000fe20000000800 */
[----:B------:R-:W-:Y:S01]  /*2420*/  @!PT LDS RZ, [RZ] ;  /* 0x00000000fffff984 */ /* 0x000fe20000000800 */
[----:B------:R-:W-:Y:S01]  /*2430*/  @!PT LDS RZ, [RZ] ;  /* 0x00000000fffff984 */ /* 0x000fe20000000800 */
[----:B------:R1:W-:Y:S06]  /*2440*/  MEMBAR.ALL.CTA ;  /* 0x0000000000007992 */ /* 0x0003ec0000008000 */
[----:B-1----:R-:W1:Y:S01]  /*2450*/  FENCE.VIEW.ASYNC.S ;  /* 0x00000000000073c6 */ /* 0x002e620000000000 */
[----:B------:R-:W-:-:S04]  /*2460*/  PRMT R2, RZ, 0x654, R2 ;  /* 0x00000654ff027816 */ /* 0x000fc80000000002 */
[----:B-1----:R1:W-:Y:S01]  /*2470*/  SYNCS.ARRIVE.TRANS64.RED.A1T0 RZ, [R2+URZ], RZ ;  /* 0x000000ff02ff79a7 */ /* 0x0023e200081004ff */
[----:B--2---:R-:W-:-:S13]  /*2480*/  LOP3.LUT P2, RZ, R6, 0x1, RZ, 0xc0, !PT ;  /* 0x0000000106ff7812 */ /* 0x004fda000784c0ff */
[----:B------:R-:W-:Y:S01]  /*2490*/  @P2 SHF.R.U32.HI R3, RZ, 0x10, R5 ;  /* 0x00000010ff032819 */ /* 0x000fe20000011605 */
[----:B------:R-:W-:Y:S01]  /*24a0*/  VOTEU.ANY UP0, P2 ;  /* 0x0000000000ff7886 */ /* 0x000fe20001000100 */
[----:B------:R-:W-:Y:S02]  /*24b0*/  @P2 MOV R10, R4 ;  /* 0x00000004000a2202 */ /* 0x000fe40000000f00 */
[----:B------:R-:W-:Y:S02]  /*24c0*/  @P2 R2UR.BROADCAST UR8, R3 ;  /* 0x00000000030822ca */ /* 0x000fe400008e0000 */
[----:B------:R-:W-:-:S11]  /*24d0*/  @P2 LOP3.LUT R9, R5, 0xffff, RZ, 0xc0, !PT ;  /* 0x0000ffff05092812 */ /* 0x000fd600078ec0ff */
[----:B------:R-:W-:Y:S01]  /*24e0*/  @UP0 UMOV UR36, UR8 ;  /* 0x0000000800240c82 */ /* 0x000fe20008000000 */
[----:B-1----:R-:W-:Y:S05]  /*24f0*/  @!P0 BRA `(.L_x_41) ;  /* 0x0000000000b88947 */ /* 0x002fea0003800000 */
[----:B------:R-:W3:Y:S01]  /*2500*/  LDC.64 R4, c[0x0][0xb18] ;  /* 0x0002c600ff047b82 */ /* 0x000ee20000000a00 */
[----:B------:R-:W-:-:S07]  /*2510*/  ISETP.NE.AND P3, PT, R63, 0x1, PT ;  /* 0x000000013f00780c */ /* 0x000fce0003f65270 */
[----:B------:R-:W1:Y:S08]  /*2520*/  LDC.64 R6, c[0x0][0xb10] ;  /* 0x0002c400ff067b82 */ /* 0x000e700000000a00 */
[----:B------:R-:W2:Y:S08]  /*2530*/  LDC R18, c[0x0][0xb20] ;  /* 0x0002c800ff127b82 */ /* 0x000eb00000000800 */
[----:B------:R-:W4:Y:S01]  /*2540*/  LDC R19, c[0x0][0xb0c] ;  /* 0x0002c300ff137b82 */ /* 0x000f220000000800 */
[----:B---3--:R-:W-:Y:S01]  /*2550*/  IMAD.HI.U32 R21, R0, R5, RZ ;  /* 0x0000000500157227 */ /* 0x008fe200078e00ff */
[----:B------:R-:W-:-:S03]  /*2560*/  ISETP.NE.AND P0, PT, R4, 0x1, PT ;  /* 0x000000010400780c */ /* 0x000fc60003f05270 */
[----:B------:R-:W-:-:S03]  /*2570*/  IMAD.HI.U32 R5, R9, R5, RZ ;  /* 0x0000000509057227 */ /* 0x000fc600078e00ff */
[----:B------:R-:W3:Y:S01]  /*2580*/  LDC.64 R2, c[0x0][0xb28] ;  /* 0x0002ca00ff027b82 */ /* 0x000ee20000000a00 */
[----:B-1----:R-:W-:-:S04]  /*2590*/  IMAD.HI.U32 R22, R8, R6, RZ ;  /* 0x0000000608167227 */ /* 0x002fc800078e00ff */
[----:B------:R-:W-:Y:S01]  /*25a0*/  IMAD.HI.U32 R23, R10, R6, RZ ;  /* 0x000000060a177227 */ /* 0x000fe200078e00ff */
[----:B------:R-:W-:Y:S02]  /*25b0*/  SHF.R.U32.HI R22, RZ, R7, R22 ;  /* 0x00000007ff167219 */ /* 0x000fe40000011616 */
[-C--:B--2---:R-:W-:Y:S02]  /*25c0*/  SHF.R.U32.HI R21, RZ, R18.reuse, R21 ;  /* 0x00000012ff157219 */ /* 0x084fe40000011615 */
[----:B------:R-:W-:Y:S02]  /*25d0*/  SHF.R.U32.HI R5, RZ, R18, R5 ;  /* 0x00000012ff057219 */ /* 0x000fe40000011605 */
[----:B------:R-:W-:Y:S02]  /*25e0*/  SEL R21, R0, R21, !P0 ;  /* 0x0000001500157207 */ /* 0x000fe40004000000 */
[----:B------:R-:W-:Y:S02]  /*25f0*/  SHF.R.U32.HI R23, RZ, R7, R23 ;  /* 0x00000007ff177219 */ /* 0x000fe40000011617 */
[----:B----4-:R-:W-:-:S02]  /*2600*/  ISETP.NE.AND P1, PT, R19, 0x1, PT ;  /* 0x000000011300780c */ /* 0x010fc40003f25270 */
[----:B------:R-:W-:Y:S02]  /*2610*/  SEL R5, R9, R5, !P0 ;  /* 0x0000000509057207 */ /* 0x000fe40004000000 */
[----:B------:R-:W-:Y:S02]  /*2620*/  SEL R22, R8, R22, !P1 ;  /* 0x0000001608167207 */ /* 0x000fe40004800000 */
[----:B------:R-:W-:Y:S01]  /*2630*/  SEL R23, R10, R23, !P1 ;  /* 0x000000170a177207 */ /* 0x000fe20004800000 */
[----:B---3--:R-:W-:-:S04]  /*2640*/  IMAD.HI.U32 R20, R21, R2, RZ ;  /* 0x0000000215147227 */ /* 0x008fc800078e00ff */
        /* <DEDUP_REMOVED lines=10> */
[----:B------:R-:W-:-:S04]  /*26f0*/  @!P0 IMAD.HI.U32 R7, R23, R2, RZ ;  /* 0x0000000217078227 */ /* 0x000fc800078e00ff */
[----:B------:R-:W-:Y:S01]  /*2700*/  IMAD.MOV R2, RZ, RZ, -R6 ;  /* 0x000000ffff027224 */ /* 0x000fe200078e0a06 */
[----:B------:R-:W-:Y:S02]  /*2710*/  @!P0 SHF.R.U32.HI R3, RZ, R3, R7 ;  /* 0x00000003ff038219 */ /* 0x000fe40000011607 */
[----:B------:R-:W-:Y:S01]  /*2720*/  IADD3 R7, PT, PT, -R5, RZ, RZ ;  /* 0x000000ff05077210 */ /* 0x000fe20007ffe1ff */
[----:B------:R-:W-:Y:S01]  /*2730*/  IMAD R2, R63, R2, R5 ;  /* 0x000000023f027224 */ /* 0x000fe200078e0205 */
        /* <DEDUP_REMOVED lines=10> */
.L_x_41:
[----:B------:R-:W1:Y:S02]  /*27e0*/  LDCU UR8, c[0x0][0xb30] ;  /* 0x00016600ff0877ac */ /* 0x000e640008000800 */
[----:B-1----:R-:W-:-:S09]  /*27f0*/  UISETP.NE.AND UP0, UPT, UR8, 0x1, UPT ;  /* 0x000000010800788c */ /* 0x002fd2000bf05270 */
[----:B------:R-:W-:Y:S05]  /*2800*/  BRA.U UP0, `(.L_x_42) ;  /* 0x0000000100407547 */ /* 0x000fea000b800000 */
[----:B------:R-:W1:Y:S08]  /*2810*/  LDC.64 R4, c[0x0][0xb10] ;  /* 0x0002c400ff047b82 */ /* 0x000e700000000a00 */
[----:B------:R-:W2:Y:S08]  /*2820*/  LDC.64 R2, c[0x0][0xb18] ;  /* 0x0002c600ff027b82 */ /* 0x000eb00000000a00 */
[----:B------:R-:W4:Y:S08]  /*2830*/  LDC R6, c[0x0][0xb20] ;  /* 0x0002c800ff067b82 */ /* 0x000f300000000800 */
[----:B------:R-:W3:Y:S01]  /*2840*/  LDC R7, c[0x0][0xb0c] ;  /* 0x0002c300ff077b82 */ /* 0x000ee20000000800 */
[----:B-1----:R-:W-:-:S05]  /*2850*/  IMAD.HI.U32 R4, R10, R4, RZ ;  /* 0x000000040a047227 */ /* 0x002fca00078e00ff */
[----:B------:R-:W-:Y:S01]  /*2860*/  SHF.R.U32.HI R4, RZ, R5, R4 ;  /* 0x00000005ff047219 */ /* 0x000fe20000011604 */
[----:B--2---:R-:W-:Y:S01]  /*2870*/  IMAD.HI.U32 R3, R9, R3, RZ ;  /* 0x0000000309037227 */ /* 0x004fe200078e00ff */
[----:B------:R-:W-:-:S04]  /*2880*/  ISETP.NE.AND P0, PT, R2, 0x1, PT ;  /* 0x000000010200780c */ /* 0x000fc80003f05270 */
[----:B----4-:R-:W-:-:S04]  /*2890*/  SHF.R.U32.HI R3, RZ, R6, R3 ;  /* 0x00000006ff037219 */ /* 0x010fc80000011603 */
[----:B------:R-:W-:Y:S02]  /*28a0*/  SEL R3, R9, R3, !P0 ;  /* 0x0000000309037207 */ /* 0x000fe40004000000 */
[----:B---3--:R-:W-:-:S04]  /*28b0*/  ISETP.NE.AND P1, PT, R7, 0x1, PT ;  /* 0x000000010700780c */ /* 0x008fc80003f25270 */
[----:B------:R-:W-:-:S05]  /*28c0*/  SEL R4, R10, R4, !P1 ;  /* 0x000000040a047207 */ /* 0x000fca0004800000 */
[----:B------:R-:W-:Y:S02]  /*28d0*/  IMAD.IADD R5, R3, 0x1, -R4 ;  /* 0x0000000103057824 */ /* 0x000fe400078e0a04 */
[----:B------:R-:W-:Y:S02]  /*28e0*/  IMAD.IADD R3, R4, 0x1, -R3 ;  /* 0x0000000104037824 */ /* 0x000fe400078e0a03 */
[----:B------:R-:W-:Y:S02]  /*28f0*/  IMAD R10, R5, R7, R10 ;  /* 0x00000007050a7224 */ /* 0x000fe400078e020a */
[----:B------:R-:W-:-:S07]  /*2900*/  IMAD R9, R3, R2, R9 ;  /* 0x0000000203097224 */ /* 0x000fce00078e0209 */
.L_x_42:
[----:B------:R-:W-:Y:S01]  /*2910*/  VIADD R14, R14, 0x1 ;  /* 0x000000010e0e7836 */ /* 0x000fe20000000000 */
[----:B------:R-:W-:Y:S01]  /*2920*/  UPLOP3.LUT UP5, UPT, UPT, UPT, UPT, 0x80, 0x8 ;  /* 0x000000000008789c */ /* 0x000fe20003faf070 */
[----:B------:R-:W-:Y:S02]  /*2930*/  IMAD.IADD R103, R10, 0x1, R102 ;  /* 0x000000010a677824 */ /* 0x000fe400078e0266 */
[----:B------:R-:W-:Y:S01]  /*2940*/  IMAD.IADD R104, R9, 0x1, R91 ;  /* 0x0000000109687824 */ /* 0x000fe200078e025b */
[----:B------:R-:W-:-:S04]  /*2950*/  ISETP.NE.AND P0, PT, R14, 0x2, PT ;  /* 0x000000020e00780c */ /* 0x000fc80003f05270 */
[----:B------:R-:W-:Y:S02]  /*2960*/  SEL R2, RZ, 0x1, P0 ;  /* 0x00000001ff027807 */ /* 0x000fe40000000000 */
[----:B------:R-:W-:Y:S02]  /*2970*/  SEL R14, R14, RZ, P0 ;  /* 0x000000ff0e0e7207 */ /* 0x000fe40000000000 */
[----:B------:R-:W-:Y:S01]  /*2980*/  LOP3.LUT R13, R13, R2, RZ, 0x3c, !PT ;  /* 0x000000020d0d7212 */ /* 0x000fe200078e3cff */
[----:B------:R-:W-:Y:S06]  /*2990*/  @P2 BRA `(.L_x_43) ;  /* 0xfffffff000542947 */ /* 0x000fec000383ffff */
[----:B------:R-:W-:Y:S01]  /*29a0*/  UIADD3 UR4, UPT, UPT, UR4, 0x120, URZ ;  /* 0x0000012004047890 */ /* 0x000fe2000fffe0ff */
[----:B------:R-:W-:-:S03]  /*29b0*/  SHF.L.U32 R2, R15, 0x1f, RZ ;  /* 0x0000001f0f027819 */ /* 0x000fc600000006ff */
[----:B------:R-:W-:-:S09]  /*29c0*/  ULEA UR5, UR13, UR4, 0x3 ;  /* 0x000000040d057291 */ /* 0x000fd2000f8e18ff */
[----:B------:R-:W1:Y:S02]  /*29d0*/  SYNCS.PHASECHK.TRANS64.TRYWAIT P0, [UR5], R2 ;  /* 0x00000002ff0075a7 */ /* 0x000e640008001105 */
[----:B-1----:R-:W-:Y:S05]  /*29e0*/  @!P0 BRA `(.L_x_44) ;  /* 0x0000008400e88947 */ /* 0x002fea0003800000 */
.L_x_152:
[----:B------:R-:W-:-:S04]  /*29f0*/  UIADD3 UR6, UPT, UPT, UR13, 0x1, URZ ;  /* 0x000000010d067890 */ /* 0x000fc8000fffe0ff */
[----:B------:R-:W-:-:S04]  /*2a00*/  UISETP.NE.AND UP0, UPT, UR6, 0x24, UPT ;  /* 0x000000240600788c */ /* 0x000fc8000bf05270 */
[----:B------:R-:W-:Y:S02]  /*2a10*/  USEL UR7, URZ, 0x1, UP0 ;  /* 0x00000001ff077887 */ /* 0x000fe40008000000 */
[----:B------:R-:W-:-:S04]  /*2a20*/  USEL UR6, UR6, URZ, UP0 ;  /* 0x000000ff06067287 */ /* 0x000fc80008000000 */
[----:B------:R-:W-:Y:S01]  /*2a30*/  ULEA UR5, UR6, UR4, 0x3 ;  /* 0x0000000406057291 */ /* 0x000fe2000f8e18ff */
[----:B-1----:R-:W-:-:S04]  /*2a40*/  LOP3.LUT R2, R15, UR7, RZ, 0x3c, !PT ;  /* 0x000000070f027c12 */ /* 0x002fc8000f8e3cff */
[----:B------:R-:W-:-:S04]  /*2a50*/  SHF.L.U32 R3, R2, 0x1f, RZ ;  /* 0x0000001f02037819 */ /* 0x000fc800000006ff */
[----:B------:R-:W1:Y:S02]  /*2a60*/  SYNCS.PHASECHK.TRANS64.TRYWAIT P0, [UR5], R3 ;  /* 0x00000003ff0075a7 */ /* 0x000e640008001105 */
[----:B-1----:R-:W-:Y:S05]  /*2a70*/  @!P0 BRA `(.L_x_45) ;  /* 0x0000008400dc8947 */ /* 0x002fea0003800000 */
.L_x_154:
[----:B------:R-:W-:-:S04]  /*2a80*/  UIADD3 UR6, UPT, UPT, UR6, 0x1, URZ ;  /* 0x0000000106067890 */ /* 0x000fc8000fffe0ff */
[----:B------:R-:W-:-:S04]  /*2a90*/  UISETP.NE.AND UP0, UPT, UR6, 0x24, UPT ;  /* 0x000000240600788c */ /* 0x000fc8000bf05270 */
[----:B------:R-:W-:Y:S02]  /*2aa0*/  USEL UR7, URZ, 0x1, UP0 ;  /* 0x00000001ff077887 */ /* 0x000fe40008000000 */
[----:B------:R-:W-:-:S04]  /*2ab0*/  USEL UR6, UR6, URZ, UP0 ;  /* 0x000000ff06067287 */ /* 0x000fc80008000000 */
[----:B------:R-:W-:Y:S01]  /*2ac0*/  ULEA UR5, UR6, UR4, 0x3 ;  /* 0x0000000406057291 */ /* 0x000fe2000f8e18ff */
[----:B------:R-:W-:-:S04]  /*2ad0*/  LOP3.LUT R2, R2, UR7, RZ, 0x3c, !PT ;  /* 0x0000000702027c12 */ /* 0x000fc8000f8e3cff */
[----:B-1----:R-:W-:-:S04]  /*2ae0*/  SHF.L.U32 R3, R2, 0x1f, RZ ;  /* 0x0000001f02037819 */ /* 0x002fc800000006ff */
[----:B------:R-:W1:Y:S02]  /*2af0*/  SYNCS.PHASECHK.TRANS64.TRYWAIT P0, [UR5], R3 ;  /* 0x00000003ff0075a7 */ /* 0x000e640008001105 */
[----:B-1----:R-:W-:Y:S05]  /*2b00*/  @!P0 BRA `(.L_x_46) ;  /* 0x0000008400d08947 */ /* 0x002fea0003800000 */
.L_x_156:
        /* <DEDUP_REMOVED lines=9> */
.L_x_158:
        /* <DEDUP_REMOVED lines=9> */
.L_x_160:
        /* <DEDUP_REMOVED lines=9> */
.L_x_162:
        /* <DEDUP_REMOVED lines=9> */
.L_x_164:
        /* <DEDUP_REMOVED lines=9> */
.L_x_166:
        /* <DEDUP_REMOVED lines=9> */
.L_x_168:
        /* <DEDUP_REMOVED lines=9> */
.L_x_170:
        /* <DEDUP_REMOVED lines=9> */
.L_x_172:
        /* <DEDUP_REMOVED lines=9> */
.L_x_174:
        /* <DEDUP_REMOVED lines=9> */
.L_x_176:
        /* <DEDUP_REMOVED lines=9> */
.L_x_178:
        /* <DEDUP_REMOVED lines=9> */
.L_x_180:
        /* <DEDUP_REMOVED lines=9> */
.L_x_182:
        /* <DEDUP_REMOVED lines=9> */
.L_x_184:
        /* <DEDUP_REMOVED lines=9> */
.L_x_186:
        /* <DEDUP_REMOVED lines=9> */
.L_x_188:
        /* <DEDUP_REMOVED lines=9> */
.L_x_190:
        /* <DEDUP_REMOVED lines=9> */
.L_x_192:
        /* <DEDUP_REMOVED lines=9> */
.L_x_194:
        /* <DEDUP_REMOVED lines=9> */
.L_x_196:
        /* <DEDUP_REMOVED lines=9> */
.L_x_198:
        /* <DEDUP_REMOVED lines=9> */
.L_x_200:
        /* <DEDUP_REMOVED lines=9> */
.L_x_202:
        /* <DEDUP_REMOVED lines=9> */
.L_x_204:
        /* <DEDUP_REMOVED lines=9> */
.L_x_206:
        /* <DEDUP_REMOVED lines=9> */
.L_x_208:
        /* <DEDUP_REMOVED lines=9> */
.L_x_210:
        /* <DEDUP_REMOVED lines=9> */
.L_x_212:
        /* <DEDUP_REMOVED lines=9> */
.L_x_214:
        /* <DEDUP_REMOVED lines=9> */
.L_x_216:
        /* <DEDUP_REMOVED lines=9> */
.L_x_218:
        /* <DEDUP_REMOVED lines=9> */
.L_x_220:
[----:B------:R-:W-:-:S04]  /*3d10*/  UIADD3 UR6, UPT, UPT, UR6, 0x1, URZ ;  /* 0x0000000106067890 */ /* 0x000fc8000fffe0ff */
[----:B------:R-:W-:-:S04]  /*3d20*/  UISETP.NE.AND UP0, UPT, UR6, 0x24, UPT ;  /* 0x000000240600788c */ /* 0x000fc8000bf05270 */
[----:B------:R-:W-:Y:S02]  /*3d30*/  USEL UR5, URZ, 0x1, UP0 ;  /* 0x00000001ff057887 */ /* 0x000fe40008000000 */
[----:B------:R-:W-:-:S04]  /*3d40*/  USEL UR6, UR6, URZ, UP0 ;  /* 0x000000ff06067287 */ /* 0x000fc80008000000 */
[----:B------:R-:W-:Y:S01]  /*3d50*/  ULEA UR6, UR6, UR4, 0x3 ;  /* 0x0000000406067291 */ /* 0x000fe2000f8e18ff */
[----:B------:R-:W-:-:S04]  /*3d60*/  LOP3.LUT R2, R2, UR5, RZ, 0x3c, !PT ;  /* 0x0000000502027c12 */ /* 0x000fc8000f8e3cff */
[----:B------:R-:W-:Y:S01]  /*3d70*/  SHF.L.U32 R2, R2, 0x1f, RZ ;  /* 0x0000001f02027819 */ /* 0x000fe200000006ff */
[----:B-1-3--:R-:W-:-:S07]  /*3d80*/  IMAD.U32 R0, RZ, RZ, UR6 ;  /* 0x00000006ff007e24 */ /* 0x00afce000f8e00ff */
.L_x_79:
[----:B-1----:R1:W2:Y:S02]  /*3d90*/  SYNCS.PHASECHK.TRANS64.TRYWAIT P0, [R0+URZ], R2 ;  /* 0x00000002000075a7 */ /* 0x0022a400080011ff */
[----:B--2---:R-:W-:Y:S05]  /*3da0*/  @!P0 NANOSLEEP.SYNCS 0x989680 ;  /* 0x009896800000895d */ /* 0x004fea0003900000 */
[----:B------:R-:W2:Y:S02]  /*3db0*/  @!P0 SYNCS.PHASECHK.TRANS64 P0, [R0+URZ], R2 ;  /* 0x00000002000085a7 */ /* 0x000ea400080010ff */
[----:B--2---:R-:W-:Y:S05]  /*3dc0*/  @P0 EXIT ;  /* 0x000000000000094d */ /* 0x004fea0003800000 */
[----:B------:R-:W-:Y:S05]  /*3dd0*/  BRA `(.L_x_79) ;  /* 0xfffffffc00ec7947 */ /* 0x000fea000383ffff */
.L_x_23:
[----:B------:R-:W-:-:S04]  /*3de0*/  UISETP.NE.AND UP1, UPT, UR37, URZ, UPT ;  /* 0x000000ff2500728c */ /* 0x000fc8000bf25270 */
[----:B------:R-:W-:-:S09]  /*3df0*/  UISETP.NE.OR UP1, UPT, UR10, 0x1, UP1 ;  /* 0x000000010a00788c */ /* 0x000fd20008f25670 */
[----:B------:R-:W-:Y:S05]  /*3e00*/  BRA.U UP1, `(.L_x_80) ;  /* 0x00000005014c7547 */ /* 0x000fea000b800000 */
[----:B------:R-:W-:Y:S01]  /*3e10*/  HFMA2 R11, -RZ, RZ, 0, 0 ;  /* 0x00000000ff0b7431 */ /* 0x000fe200000001ff */
[----:B------:R-:W-:Y:S01]  /*3e20*/  ISETP.GE.U32.AND P2, PT, R10, 0x2, PT ;  /* 0x000000020a00780c */ /* 0x000fe20003f46070 */
[----:B------:R-:W-:Y:S01]  /*3e30*/  IMAD.MOV.U32 R12, RZ, RZ, 0x1 ;  /* 0x00000001ff0c7424 */ /* 0x000fe200078e00ff */
[----:B------:R-:W-:Y:S01]  /*3e40*/  CS2R R8, SRZ ;  /* 0x0000000000087805 */ /* 0x000fe2000001ff00 */
[----:B------:R-:W-:Y:S01]  /*3e50*/  IMAD.MOV.U32 R3, RZ, RZ, RZ ;  /* 0x000000ffff037224 */ /* 0x000fe200078e00ff */
[----:B------:R-:W-:Y:S01]  /*3e60*/  UMOV UR4, 0x400 ;  /* 0x0000040000047882 */ /* 0x000fe20000000000 */
[----:B------:R-:W-:Y:S01]  /*3e70*/  UMOV UR6, URZ ;  /* 0x000000ff00067c82 */ /* 0x000fe20008000000 */
[----:B------:R-:W-:-:S12]  /*3e80*/  ULEA UR37, UR37, UR4, 0x18 ;  /* 0x0000000425257291 */ /* 0x000fd8000f8ec0ff */
.L_x_84:
[----:B------:R-:W-:Y:S02]  /*3e90*/  LEA R0, R3, UR37, 0x3 ;  /* 0x0000002503007c11 */ /* 0x000fe4000f8e18ff */
[----:B------:R-:W-:-:S03]  /*3ea0*/  SHF.L.U32 R4, R8, 0x1f, RZ ;  /* 0x0000001f08047819 */ /* 0x000fc600000006ff */
[----:B------:R-:W-:Y:S01]  /*3eb0*/  VIADD R5, R0, 0x2d0 ;  /* 0x000002d000057836 */ /* 0x000fe20000000000 */
[----:B------:R-:W1:Y:S02]  /*3ec0*/  SYNCS.PHASECHK.TRANS64.TRYWAIT P0, [R0+URZ+0x2c0], R4 ;  /* 0x0002c004000075a7 */ /* 0x000e6400080011ff */
[----:B-1----:R-:W-:Y:S05]  /*3ed0*/  @!P0 BRA `(.L_x_81) ;  /* 0x0000007c00f48947 */ /* 0x002fea0003800000 */
.L_x_221:
[----:B------:R-:W-:Y:S01]  /*3ee0*/  ULEA UR5, UR6, UR37, 0x3 ;  /* 0x0000002506057291 */ /* 0x000fe2000f8e18ff */
[----:B-1----:R-:W-:Y:S01]  /*3ef0*/  PRMT R0, RZ, 0x654, R5 ;  /* 0x00000654ff007816 */ /* 0x002fe20000000005 */
[----:B------:R-:W-:Y:S01]  /*3f00*/  @!P2 IMAD.MOV.U32 R4, RZ, RZ, 0x10 ;  /* 0x00000010ff04a424 */ /* 0x000fe200078e00ff */
[----:B------:R-:W-:Y:S01]  /*3f10*/  SHF.L.U32 R5, R12, 0x1f, RZ ;  /* 0x0000001f0c057819 */ /* 0x000fe200000006ff */
[----:B------:R-:W-:Y:S01]  /*3f20*/  UIADD3 UR4, UPT, UPT, UR5, 0x260, URZ ;  /* 0x0000026005047890 */ /* 0x000fe2000fffe0ff */
[----:B------:R1:W-:Y:S05]  /*3f30*/  SYNCS.ARRIVE.TRANS64.RED.A1T0 RZ, [R0+URZ], RZ ;  /* 0x000000ff00ff79a7 */ /* 0x0003ea00081004ff */
[----:B------:R-:W-:Y:S01]  /*3f40*/  IMAD.U32 R6, RZ, RZ, UR4 ;  /* 0x00000004ff067e24 */ /* 0x000fe2000f8e00ff */
[----:B------:R-:W2:Y:S04]  /*3f50*/  SYNCS.PHASECHK.TRANS64.TRYWAIT P0, [UR5+0x270], R5 ;  /* 0x00027005ff0075a7 */ /* 0x000ea80008001105 */
[----:B------:R-:W-:Y:S01]  /*3f60*/  PRMT R6, R10, 0x654, R6 ;  /* 0x000006540a067816 */ /* 0x000fe20000000006 */
[----:B-12---:R-:W-:Y:S06]  /*3f70*/  @!P0 BRA `(.L_x_82) ;  /* 0x0000007c00e08947 */ /* 0x006fec0003800000 */
.L_x_223:
[----:B------:R-:W-:Y:S01]  /*3f80*/  ULEA UR4, UR6, UR37, 0x4 ;  /* 0x0000002506047291 */ /* 0x000fe2000f8e20ff */
[----:B------:R-:W-:Y:S01]  /*3f90*/  SEL R2, R6, R2, !P2 ;  /* 0x0000000206027207 */ /* 0x000fe20005000000 */
[----:B------:R-:W-:Y:S01]  /*3fa0*/  UIADD3 UR5, UPT, UPT, UR5, 0x260, URZ ;  /* 0x0000026005057890 */ /* 0x000fe2000fffe0ff */
[----:B-1----:R-:W-:Y:S01]  /*3fb0*/  LEA R0, R11, UR37, 0x3 ;  /* 0x000000250b007c11 */ /* 0x002fe2000f8e18ff */
[----:B------:R-:W-:Y:S01]  /*3fc0*/  UIADD3 UR4, UPT, UPT, UR4, 0x2f0, URZ ;  /* 0x000002f004047890 */ /* 0x000fe2000fffe0ff */
[----:B------:R1:W-:Y:S01]  /*3fd0*/  @!P2 SYNCS.ARRIVE.TRANS64.RED RZ, [R2+URZ], R4 ;  /* 0x0000000402ffa9a7 */ /* 0x0003e200080004ff */
[----:B------:R-:W-:Y:S01]  /*3fe0*/  UIADD3 UR6, UPT, UPT, UR6, 0x1, URZ ;  /* 0x0000000106067890 */ /* 0x000fe2000fffe0ff */
[----:B------:R-:W-:-:S03]  /*3ff0*/  VIADD R3, R3, 0x1 ;  /* 0x0000000103037836 */ /* 0x000fc60000000000 */
[----:B------:R-:W-:Y:S02]  /*4000*/  UISETP.NE.AND UP0, UPT, UR6, 0x2, UPT ;  /* 0x000000020600788c */ /* 0x000fe4000bf05270 */
[----:B------:R-:W-:Y:S01]  /*4010*/  ISETP.NE.AND P0, PT, R3, 0x2, PT ;  /* 0x000000020300780c */ /* 0x000fe20003f05270 */
[----:B------:R-:W-:Y:S06]  /*4020*/  UGETNEXTWORKID.BROADCAST [UR4], [UR5] ;  /* 0x00000000040073ca */ /* 0x000fec0008000100 */
[----:B------:R-:W-:Y:S02]  /*4030*/  USEL UR4, URZ, 0x1, UP0 ;  /* 0x00000001ff047887 */ /* 0x000fe40008000000 */
[----:B------:R-:W-:-:S04]  /*4040*/  USEL UR6, UR6, URZ, UP0 ;  /* 0x000000ff06067287 */ /* 0x000fc80008000000 */
[----:B------:R-:W-:Y:S02]  /*4050*/  LOP3.LUT R12, R12, UR4, RZ, 0x3c, !PT ;  /* 0x000000040c0c7c12 */ /* 0x000fe4000f8e3cff */
[----:B-1----:R-:W-:-:S04]  /*4060*/  SHF.L.U32 R4, R9, 0x1f, RZ ;  /* 0x0000001f09047819 */ /* 0x002fc800000006ff */
[----:B------:R-:W1:Y:S02]  /*4070*/  SYNCS.PHASECHK.TRANS64.TRYWAIT P1, [R0+URZ+0x260], R4 ;  /* 0x00026004000075a7 */ /* 0x000e6400080211ff */
[----:B-1----:R-:W-:Y:S05]  /*4080*/  @!P1 BRA `(.L_x_83) ;  /* 0x0000007c00b49947 */ /* 0x002fea0003800000 */
.L_x_224:
[----:B-1----:R-:W-:Y:S01]  /*4090*/  LEA R4, R11, UR37, 0x4 ;  /* 0x000000250b047c11 */ /* 0x002fe2000f8e20ff */
[----:B------:R-:W-:Y:S01]  /*40a0*/  VIADD R0, R0, 0x270 ;  /* 0x0000027000007836 */ /* 0x000fe20000000000 */
[----:B------:R-:W-:Y:S01]  /*40b0*/  SEL R3, R3, RZ, P0 ;  /* 0x000000ff03037207 */ /* 0x000fe20000000000 */
[----:B------:R-:W-:-:S03]  /*40c0*/  VIADD R11, R11, 0x1 ;  /* 0x000000010b0b7836 */ /* 0x000fc60000000000 */
[----:B------:R-:W1:Y:S01]  /*40d0*/  LDS.128 R4, [R4+0x2f0] ;  /* 0x0002f00004047984 */ /* 0x000e620000000c00 */
[----:B------:R-:W-:Y:S02]  /*40e0*/  PRMT R0, RZ, 0x654, R0 ;  /* 0x00000654ff007816 */ /* 0x000fe40000000000 */
[C---:B------:R-:W-:Y:S01]  /*40f0*/  ISETP.NE.AND P1, PT, R11.reuse, 0x2, PT ;  /* 0x000000020b00780c */ /* 0x040fe20003f25270 */
[----:B------:R-:W-:Y:S01]  /*4100*/  @!PT LDS RZ, [RZ] ;  /* 0x00000000fffff984 */ /* 0x000fe20000000800 */
[----:B------:R-:W-:Y:S01]  /*4110*/  @!PT LDS RZ, [RZ] ;  /* 0x00000000fffff984 */ /* 0x000fe20000000800 */
[----:B------:R-:W-:Y:S01]  /*4120*/  @!PT LDS RZ, [RZ] ;  /* 0x00000000fffff984 */ /* 0x000fe20000000800 */
[----:B------:R-:W-:Y:S01]  /*4130*/  @!PT LDS RZ, [RZ] ;  /* 0x00000000fffff984 */ /* 0x000fe20000000800 */
[----:B------:R2:W-:Y:S06]  /*4140*/  MEMBAR.ALL.CTA ;  /* 0x0000000000007992 */ /* 0x0005ec0000008000 */
[----:B--2---:R-:W2:Y:S01]  /*4150*/  FENCE.VIEW.ASYNC.S ;  /* 0x00000000000073c6 */ /* 0x004ea20000000000 */
[----:B------:R-:W-:Y:S01]  /*4160*/  SEL R11, R11, RZ, P1 ;  /* 0x000000ff0b0b7207 */ /* 0x000fe20000800000 */
[----:B--2---:R2:W-:Y:S01]  /*4170*/  SYNCS.ARRIVE.TRANS64.RED.A1T0 RZ, [R0+URZ], RZ ;  /* 0x000000ff00ff79a7 */ /* 0x0045e200081004ff */
[----:B-1----:R-:W-:-:S02]  /*4180*/  LOP3.LUT P3, RZ, R6, 0x1, RZ, 0xc0, !PT ;  /* 0x0000000106ff7812 */ /* 0x002fc4000786c0ff */
[----:B------:R-:W-:-:S04]  /*4190*/  SEL R4, RZ, 0x1, P1 ;  /* 0x00000001ff047807 */ /* 0x000fc80000800000 */
[----:B------:R-:W-:Y:S02]  /*41a0*/  LOP3.LUT R9, R9, R4, RZ, 0x3c, !PT ;  /* 0x0000000409097212 */ /* 0x000fe400078e3cff */
[----:B--2---:R-:W-:-:S04]  /*41b0*/  SEL R0, RZ, 0x1, P0 ;  /* 0x00000001ff007807 */ /* 0x004fc80000000000 */
[----:B------:R-:W-:Y:S01]  /*41c0*/  LOP3.LUT R8, R8, R0, RZ, 0x3c, !PT ;  /* 0x0000000008087212 */ /* 0x000fe200078e3cff */
[----:B------:R-:W-:Y:S06]  /*41d0*/  @P3 BRA `(.L_x_84) ;  /* 0xfffffffc002c3947 */ /* 0x000fec000383ffff */
[----:B------:R-:W-:Y:S01]  /*41e0*/  ULEA UR5, UR6, UR37, 0x3 ;  /* 0x0000002506057291 */ /* 0x000fe2000f8e18ff */
[----:B------:R-:W-:-:S08]  /*41f0*/  SHF.L.U32 R2, R12, 0x1f, RZ ;  /* 0x0000001f0c027819 */ /* 0x000fd000000006ff */
[----:B------:R-:W1:Y:S02]  /*4200*/  SYNCS.PHASECHK.TRANS64 P0, [UR5+0x270], R2 ;  /* 0x00027002ff0075a7 */ /* 0x000e640008001005 */
[----:B-1----:R-:W-:Y:S05]  /*4210*/  @P0 BRA `(.L_x_85) ;  /* 0x0000000000080947 */ /* 0x002fea0003800000 */
[----:B------:R-:W1:Y:S02]  /*4220*/  SYNCS.PHASECHK.TRANS64.TRYWAIT P0, [UR5+0x270], R2 ;  /* 0x00027002ff0075a7 */ /* 0x000e640008001105 */
[----:B-1----:R-:W-:Y:S05]  /*4230*/  @!P0 BRA `(.L_x_86) ;  /* 0x0000007c005c8947 */ /* 0x002fea0003800000 */
.L_x_85:
[----:B------:R-:W-:-:S04]  /*4240*/  UIADD3 UR4, UPT, UPT, UR6, 0x1, URZ ;  /* 0x0000000106047890 */ /* 0x000fc8000fffe0ff */
[----:B------:R-:W-:-:S04]  /*4250*/  UISETP.NE.AND UP0, UPT, UR4, 0x2, UPT ;  /* 0x000000020400788c */ /* 0x000fc8000bf05270 */
[----:B------:R-:W-:Y:S02]  /*4260*/  USEL UR7, URZ, 0x1, UP0 ;  /* 0x00000001ff077887 */ /* 0x000fe40008000000 */
[----:B------:R-:W-:-:S04]  /*4270*/  USEL UR4, UR4, URZ, UP0 ;  /* 0x000000ff04047287 */ /* 0x000fc80008000000 */
[----:B------:R-:W-:Y:S01]  /*4280*/  ULEA UR4, UR4, UR37, 0x3 ;  /* 0x0000002504047291 */ /* 0x000fe2000f8e18ff */
[----:B-1----:R-:W-:-:S04]  /*4290*/  LOP3.LUT R2, R12, UR7, RZ, 0x3c, !PT ;  /* 0x000000070c027c12 */ /* 0x002fc8000f8e3cff */
[----:B------:R-:W-:-:S04]  /*42a0*/  SHF.L.U32 R0, R2, 0x1f, RZ ;  /* 0x0000001f02007819 */ /* 0x000fc800000006ff */
[----:B------:R-:W1:Y:S02]  /*42b0*/  SYNCS.PHASECHK.TRANS64 P0, [UR4+0x270], R0 ;  /* 0x00027000ff0075a7 */ /* 0x000e640008001004 */
[----:B-1----:R-:W-:Y:S05]  /*42c0*/  @P0 EXIT ;  /* 0x000000000000094d */ /* 0x002fea0003800000 */
[----:B------:R-:W-:Y:S02]  /*42d0*/  SHF.L.U32 R2, R2, 0x1f, RZ ;  /* 0x0000001f02027819 */ /* 0x000fe400000006ff */
[----:B------:R-:W-:-:S07]  /*42e0*/  MOV R0, UR4 ;  /* 0x0000000400007c02 */ /* 0x000fce0008000f00 */
.L_x_87:
[----:B-1----:R1:W2:Y:S02]  /*42f0*/  SYNCS.PHASECHK.TRANS64.TRYWAIT P0, [R0+URZ+0x270], R2 ;  /* 0x00027002000075a7 */ /* 0x0022a400080011ff */
[----:B--2---:R-:W-:Y:S05]  /*4300*/  @!P0 NANOSLEEP.SYNCS 0x989680 ;  /* 0x009896800000895d */ /* 0x004fea0003900000 */
[----:B------:R-:W2:Y:S02]  /*4310*/  @!P0 SYNCS.PHASECHK.TRANS64 P0, [R0+URZ+0x270], R2 ;  /* 0x00027002000085a7 */ /* 0x000ea400080010ff */
[----:B--2---:R-:W-:Y:S05]  /*4320*/  @P0 EXIT ;  /* 0x000000000000094d */ /* 0x004fea0003800000 */
[----:B------:R-:W-:Y:S05]  /*4330*/  BRA `(.L_x_87) ;  /* 0xfffffffc00ec7947 */ /* 0x000fea000383ffff */
.L_x_80:
[----:B------:R-:W-:Y:S05]  /*4340*/  BRA.U UP4, `(.L_x_88) ;  /* 0x0000001104a07547 */ /* 0x000fea000b800000 */
[----:B------:R-:W-:Y:S01]  /*4350*/  UMOV UR6, 0x40 ;  /* 0x0000004000067882 */ /* 0x000fe20000000000 */
[----:B------:R-:W-:Y:S01]  /*4360*/  NOP ;  /* 0x0000000000007918 */ /* 0x000fe20000000000 */
[----:B------:R-:W-:Y:S01]  /*4370*/  ULEA UR6, UR37, UR6, 0x18 ;  /* 0x0000000625067291 */ /* 0x000fe2000f8ec0ff */
[----:B------:R-:W-:Y:S02]  /*4380*/  UMOV UR7, 0x400 ;  /* 0x0000040000077882 */ /* 0x000fe40000000000 */
[----:B------:R-:W-:-:S06]  /*4390*/  ULEA UR37, UR37, UR7, 0x18 ;  /* 0x0000000725257291 */ /* 0x000fcc000f8ec0ff */
[----:B------:R-:W1:Y:S02]  /*43a0*/  LDS.U8 R2, [UR6+0x1c] ;  /* 0x00001c06ff027984 */ /* 0x000e640008000000 */
[----:B-1----:R-:W-:-:S13]  /*43b0*/  ISETP.NE.AND P0, PT, R2, RZ, PT ;  /* 0x000000ff0200720c */ /* 0x002fda0003f05270 */
[----:B------:R-:W-:Y:S05]  /*43c0*/  @P0 BRA `(.L_x_89) ;  /* 0x0000000400080947 */ /* 0x000fea0003800000 */
[----:B------:R-:W-:Y:S02]  /*43d0*/  UISETP.NE.U32.AND UP0, UPT, UR5, 0x1, UPT ;  /* 0x000000010500788c */ /* 0x000fe4000bf05070 */
[----:B------:R-:W-:-:S07]  /*43e0*/  UIADD3 UR8, UPT, UPT, UR6, 0x8, URZ ;  /* 0x0000000806087890 */ /* 0x000fce000fffe0ff */
[----:B------:R-:W-:Y:S05]  /*43f0*/  BRA.U !UP0, `(.L_x_90) ;  /* 0x00000001089c7547 */ /* 0x000fea000b800000 */
[----:B------:R-:W-:Y:S01]  /*4400*/  ELECT P0, URZ, PT ;  /* 0x0000000000ff782f */ /* 0x000fe20003800000 */
[----:B------:R-:W-:-:S12]  /*4410*/  BSSY B0, `(.L_x_90) ;  /* 0x0000025000007945 */ /* 0x000fd80003800000 */
[----:B------:R-:W-:Y:S05]  /*4420*/  @!P0 BRA `(.L_x_91) ;  /* 0x00000000008c8947 */ /* 0x000fea0003800000 */
[----:B------:R-:W-:-:S05]  /*4430*/  UMOV UR7, 0x10 ;  /* 0x0000001000077882 */ /* 0x000fca0000000000 */
[----:B------:R-:W-:Y:S04]  /*4440*/  DEPBAR.LE SB1, 0x36 ;  /* 0x00009d800000791a */ /* 0x000fe80000000000 */
[----:B------:R-:W1:Y:S02]  /*4450*/  UTCATOMSWS.2CTA.FIND_AND_SET.ALIGN UP1, UR7, UR7 ;  /* 0x00000007000775e3 */ /* 0x000e640008220800 */
[----:B-1----:R-:W-:Y:S01]  /*4460*/  MOV R10, UR7 ;  /* 0x00000007000a7c02 */ /* 0x002fe20008000f00 */
[----:B------:R-:W-:Y:S06]  /*4470*/  BRA.U UP1, `(.L_x_92) ;  /* 0x0000000101187547 */ /* 0x000fec000b800000 */
.L_x_93:
[----:B------:R-:W-:Y:S05]  /*4480*/  NANOSLEEP 0x64 ;  /* 0x000000640000795d */ /* 0x000fea0003800000 */
[----:B------:R-:W-:-:S05]  /*4490*/  UMOV UR7, 0x10 ;  /* 0x0000001000077882 */ /* 0x000fca0000000000 */
[----:B------:R-:W-:Y:S04]  /*44a0*/  DEPBAR.LE SB1, 0x36 ;  /* 0x00009d800000791a */ /* 0x000fe80000000000 */
[----:B------:R-:W1:Y:S02]  /*44b0*/  UTCATOMSWS.2CTA.FIND_AND_SET.ALIGN UP1, UR7, UR7 ;  /* 0x00000007000775e3 */ /* 0x000e640008220800 */
[----:B-1----:R-:W-:Y:S01]  /*44c0*/  MOV R10, UR7 ;  /* 0x00000007000a7c02 */ /* 0x002fe20008000f00 */
[----:B------:R-:W-:Y:S05]  /*44d0*/  BRA.U !UP1, `(.L_x_93) ;  /* 0xfffffffd09e87547 */ /* 0x000fea000b83ffff */
.L_x_92:
[----:B------:R-:W1:Y:S01]  /*44e0*/  LDS R5, [UR6+0x10] ;  /* 0x00001006ff057984 */ /* 0x000e620008000800 */
[----:B------:R-:W-:Y:S01]  /*44f0*/  IMAD.U32 R3, RZ, RZ, UR37 ;  /* 0x00000025ff037e24 */ /* 0x000fe2000f8e00ff */
[----:B------:R-:W-:-:S03]  /*4500*/  MOV R2, UR4 ;  /* 0x0000000400027c02 */ /* 0x000fc60008000f00 */
[----:B------:R-:W-:Y:S01]  /*4510*/  VIADD R3, R3, 0x310 ;  /* 0x0000031003037836 */ /* 0x000fe20000000000 */
[----:B-1----:R-:W-:-:S04]  /*4520*/  SHF.L.U32 R5, R5, 0x1f, RZ ;  /* 0x0000001f05057819 */ /* 0x002fc800000006ff */
[----:B------:R-:W1:Y:S02]  /*4530*/  SYNCS.PHASECHK.TRANS64.TRYWAIT P0, [UR6+0x8], R5 ;  /* 0x00000805ff0075a7 */ /* 0x000e640008001106 */
[----:B-1----:R-:W-:Y:S05]  /*4540*/  @P0 BRA `(.L_x_94) ;  /* 0x0000000000080947 */ /* 0x002fea0003800000 */
[----:B------:R-:W1:Y:S02]  /*4550*/  SYNCS.PHASECHK.TRANS64.TRYWAIT P0, [UR6+0x8], R5 ;  /* 0x00000805ff0075a7 */ /* 0x000e640008001106 */
[----:B-1----:R-:W-:Y:S05]  /*4560*/  @!P0 BRA `(.L_x_95) ;  /* 0x0000007800a88947 */ /* 0x002fea0003800000 */
.L_x_94:
[----:B-1----:R-:W-:Y:S01]  /*4570*/  HFMA2 R4, -RZ, RZ, 0, 5.9604644775390625e-08 ;  /* 0x00000001ff047431 */ /* 0x002fe200000001ff */
[----:B------:R-:W-:Y:S01]  /*4580*/  UPRMT UR7, UR4, 0x654, UR8 ;  /* 0x0000065404077896 */ /* 0x000fe20008000008 */
[----:B------:R-:W-:Y:S01]  /*4590*/  IMAD.MOV.U32 R7, RZ, RZ, 0xffff ;  /* 0x0000ffffff077424 */ /* 0x000fe200078e00ff */
[----:B------:R-:W-:Y:S01]  /*45a0*/  PRMT R2, R2, 0x654, R3 ;  /* 0x0000065402027816 */ /* 0x000fe20000000003 */
[----:B------:R-:W-:Y:S02]  /*45b0*/  IMAD.MOV.U32 R5, RZ, RZ, 0x4 ;  /* 0x00000004ff057424 */ /* 0x000fe400078e00ff */
[----:B------:R-:W-:Y:S01]  /*45c0*/  IMAD.SHL.U32 R9, R10, 0x20, RZ ;  /* 0x000000200a097824 */ /* 0x000fe200078e00ff */
[----:B------:R-:W-:Y:S02]  /*45d0*/  MOV R3, UR7 ;  /* 0x0000000700037c02 */ /* 0x000fe40008000f00 */
[-C--:B------:R-:W-:Y:S01]  /*45e0*/  SHF.L.U32 R7, R7, R10.reuse, RZ ;  /* 0x0000000a07077219 */ /* 0x080fe200000006ff */
[----:B------:R1:W-:Y:S01]  /*45f0*/  SYNCS.ARRIVE.TRANS64.RED RZ, [UR7], R5 ;  /* 0x00000005ffff79a7 */ /* 0x0003e20008000407 */
[----:B------:R-:W-:Y:S01]  /*4600*/  SHF.L.U32 R6, R4, R10, RZ ;  /* 0x0000000a04067219 */ /* 0x000fe200000006ff */
[----:B------:R1:W-:Y:S04]  /*4610*/  STS [UR37+0x310], R9 ;  /* 0x00031009ff007988 */ /* 0x0003e80008000825 */
[----:B------:R1:W-:Y:S04]  /*4620*/  STAS [R2.64], R10 ;  /* 0x0000000a02007dbd */ /* 0x0003e8000c0008ff */
[----:B------:R1:W-:Y:S04]  /*4630*/  ATOMS.OR RZ, [UR6+0x14], R7 ;  /* 0x00001407ffff798c */ /* 0x0003e8000b000006 */
[----:B------:R1:W-:Y:S04]  /*4640*/  ATOMS.OR RZ, [UR6+0x18], R6 ;  /* 0x00001806ffff798c */ /* 0x0003e8000b000006 */
[----:B------:R1:W-:Y:S02]  /*4650*/  ATOMS.XOR RZ, [UR6+0x10], R4 ;  /* 0x00001004ffff798c */ /* 0x0003e4000b800006 */
.L_x_91:
[----:B------:R-:W-:Y:S05]  /*4660*/  BSYNC B0 ;  /* 0x0000000000007941 */ /* 0x000fea0003800000 */
.L_x_90:
[----:B------:R-:W-:Y:S05]  /*4670*/  BRA.U UP0, `(.L_x_96) ;  /* 0x00000001006c7547 */ /* 0x000fea000b800000 */
[----:B------:R-:W-:-:S03]  /*4680*/  UMOV UR7, 0xffffffff ;  /* 0xffffffff00077882 */ /* 0x000fc60000000000 */
[----:B------:R-:W-:Y:S05]  /*4690*/  BRA.DIV UR7, `(.L_x_97) ;  /* 0x0000007a07747947 */ /* 0x000fea000b800000 */
[----:B------:R-:W-:-:S13]  /*46a0*/  ELECT P6, URZ, PT ;  /* 0x0000000000ff782f */ /* 0x000fda00038c0000 */
.L_x_228:
[----:B------:R-:W-:Y:S05]  /*46b0*/  @!P6 BRA `(.L_x_96) ;  /* 0x00000000005ce947 */ /* 0x000fea0003800000 */
[----:B-1----:R-:W1:Y:S02]  /*46c0*/  LDS R3, [UR6+0x10] ;  /* 0x00001006ff037984 */ /* 0x002e640008000800 */
[----:B-1----:R-:W-:-:S04]  /*46d0*/  SHF.L.U32 R3, R3, 0x1f, RZ ;  /* 0x0000001f03037819 */ /* 0x002fc800000006ff */
[----:B------:R-:W1:Y:S02]  /*46e0*/  SYNCS.PHASECHK.TRANS64.TRYWAIT P0, [UR6+0x8], R3 ;  /* 0x00000803ff0075a7 */ /* 0x000e640008001106 */
[----:B-1----:R-:W-:Y:S05]  /*46f0*/  @P0 BRA `(.L_x_98) ;  /* 0x0000000000080947 */ /* 0x002fea0003800000 */
[----:B------:R-:W1:Y:S02]  /*4700*/  SYNCS.PHASECHK.TRANS64.TRYWAIT P0, [UR6+0x8], R3 ;  /* 0x00000803ff0075a7 */ /* 0x000e640008001106 */
[----:B-1----:R-:W-:Y:S05]  /*4710*/  @!P0 BRA `(.L_x_99) ;  /* 0x0000007800748947 */ /* 0x002fea0003800000 */
.L_x_98:
[----:B------:R-:W2:Y:S01]  /*4720*/  LDS R5, [UR37+0x310] ;  /* 0x00031025ff057984 */ /* 0x000ea20008000800 */
[----:B-1----:R-:W-:Y:S02]  /*4730*/  HFMA2 R2, -RZ, RZ, 0, 5.9604644775390625e-08 ;  /* 0x00000001ff027431 */ /* 0x002fe400000001ff */
[----:B------:R-:W-:Y:S01]  /*4740*/  IMAD.MOV.U32 R3, RZ, RZ, 0xffff ;  /* 0x0000ffffff037424 */ /* 0x000fe200078e00ff */
[----:B------:R-:W-:Y:S01]  /*4750*/  UPRMT UR7, UR4, 0x654, UR8 ;  /* 0x0000065404077896 */ /* 0x000fe20008000008 */
[----:B--2---:R-:W-:-:S03]  /*4760*/  IMAD.SHL.U32 R4, R5, 0x20, RZ ;  /* 0x0000002005047824 */ /* 0x004fc600078e00ff */
[-C--:B------:R-:W-:Y:S02]  /*4770*/  SHF.L.U32 R3, R3, R5.reuse, RZ ;  /* 0x0000000503037219 */ /* 0x080fe400000006ff */
[----:B------:R-:W-:Y:S01]  /*4780*/  SHF.L.U32 R5, R2, R5, RZ ;  /* 0x0000000502057219 */ /* 0x000fe200000006ff */
[----:B------:R2:W-:Y:S04]  /*4790*/  STS [UR37+0x310], R4 ;  /* 0x00031004ff007988 */ /* 0x0005e80008000825 */
[----:B------:R2:W-:Y:S04]  /*47a0*/  ATOMS.OR RZ, [UR6+0x14], R3 ;  /* 0x00001403ffff798c */ /* 0x0005e8000b000006 */
[----:B------:R2:W-:Y:S01]  /*47b0*/  ATOMS.OR RZ, [UR6+0x18], R5 ;  /* 0x00001805ffff798c */ /* 0x0005e2000b000006 */
[----:B------:R-:W-:Y:S03]  /*47c0*/  SYNCS.ARRIVE.TRANS64.RED.A1T0 RZ, [UR7], RZ ;  /* 0x000000ffffff79a7 */ /* 0x000fe60008100407 */
[----:B------:R2:W-:Y:S01]  /*47d0*/  ATOMS.XOR RZ, [UR6+0x10], R2 ;  /* 0x00001002ffff798c */ /* 0x0005e2000b800006 */
[----:B------:R-:W-:Y:S05]  /*47e0*/  BRA `(.L_x_96) ;  /* 0x0000000000107947 */ /* 0x000fea0003800000 */
.L_x_89:
[----:B------:R-:W-:-:S05]  /*47f0*/  MOV R2, 0xffffffff ;  /* 0xffffffff00027802 */ /* 0x000fca0000000f00 */
[----:B------:R1:W-:Y:S02]  /*4800*/  STS [UR37+0x310], R2 ;  /* 0x00031002ff007988 */ /* 0x0003e40008000825 */
[----:B-1----:R-:W-:Y:S02]  /*4810*/  MOV R2, 0x4830 ;  /* 0x0000483000027802 */ /* 0x002fe40000000f00 */
[----:B-----5:R-:W-:Y:S05]  /*4820*/  CALL.REL.NOINC `($__internal_1_$__cuda_sm10x_tcgen05_guardrail_trap_phase_invalid_during_alloc) ;  /* 0x0000007c007c7944 */ /* 0x020fea0003c00000 */
.L_x_96:
[----:B------:R-:W-:Y:S05]  /*4830*/  WARPSYNC.ALL ;  /* 0x0000000000007948 */ /* 0x000fea0003800000 */
[----:B------:R-:W3:Y:S01]  /*4840*/  S2UR UR8, SR_CgaCtaId ;  /* 0x00000000000879c3 */ /* 0x000ee20000008800 */
[----:B------:R-:W-:Y:S01]  /*4850*/  UMOV UR6, 0x400 ;  /* 0x0000040000067882 */ /* 0x000fe20000000000 */
[----:B------:R-:W-:-:S06]  /*4860*/  NOP ;  /* 0x0000000000007918 */ /* 0x000fcc0000000000 */
[----:B------:R-:W-:Y:S06]  /*4870*/  BAR.ARV 0x6, 0xa0 ;  /* 0x0182800000007b1d */ /* 0x000fec0000002000 */
[----:B------:R-:W-:Y:S01]  /*4880*/  LOP3.LUT R0, R0, 0xffff, RZ, 0xc0, !PT ;  /* 0x0000ffff00007812 */ /* 0x000fe200078ec0ff */
[----:B-1----:R-:W-:Y:S01]  /*4890*/  IMAD.MOV.U32 R9, RZ, RZ, 0x1 ;  /* 0x00000001ff097424 */ /* 0x002fe200078e00ff */
[----:B------:R-:W-:Y:S01]  /*48a0*/  LOP3.LUT R8, R8, 0xffff, RZ, 0xc0, !PT ;  /* 0x0000ffff08087812 */ /* 0x000fe200078ec0ff */
[----:B------:R-:W-:Y:S01]  /*48b0*/  UMOV UR22, URZ ;  /* 0x000000ff00167c82 */ /* 0x000fe20008000000 */
[----:B------:R-:W-:Y:S01]  /*48c0*/  R2UR UR12, R0 ;  /* 0x00000000000c72ca */ /* 0x000fe200000e0000 */
[----:B------:R-:W-:Y:S01]  /*48d0*/  UMOV UR21, URZ ;  /* 0x000000ff00157c82 */ /* 0x000fe20008000000 */
[----:B------:R-:W-:Y:S01]  /*48e0*/  R2UR UR13, R8 ;  /* 0x00000000080d72ca */ /* 0x000fe200000e0000 */
[----:B------:R-:W-:Y:S01]  /*48f0*/  IMAD.MOV.U32 R8, RZ, RZ, RZ ;  /* 0x000000ffff087224 */ /* 0x000fe200078e00ff */
[----:B------:R-:W-:Y:S01]  /*4900*/  UMOV UR20, URZ ;  /* 0x000000ff00147c82 */ /* 0x000fe20008000000 */
[----:B------:R-:W-:-:S02]  /*4910*/  UISETP.NE.AND UP2, UPT, UR5, URZ, UPT ;  /* 0x000000ff0500728c */ /* 0x000fc4000bf45270 */
[----:B---3--:R-:W-:Y:S01]  /*4920*/  ULEA UR8, UR8, UR6, 0x18 ;  /* 0x0000000608087291 */ /* 0x008fe2000f8ec0ff */
[----:B------:R-:W1:Y:S03]  /*4930*/  LDCU UR6, c[0x0][0x38c] ;  /* 0x00007180ff0677ac */ /* 0x000e660008000800 */
[----:B------:R-:W-:Y:S02]  /*4940*/  UIADD3 UR14, UPT, UPT, UR8, 0x2600, URZ ;  /* 0x00002600080e7890 */ /* 0x000fe4000fffe0ff */
[----:B------:R-:W-:-:S03]  /*4950*/  UIADD3 UR15, UPT, UPT, UR8, 0x26600, URZ ;  /* 0x00026600080f7890 */ /* 0x000fc6000fffe0ff */
[----:B--2---:R-:W2:Y:S01]  /*4960*/  LDS R2, [UR8+0x310] ;  /* 0x00031008ff027984 */ /* 0x004ea20008000800 */
[----:B------:R-:W-:Y:S02]  /*4970*/  USHF.R.U32.HI UR14, URZ, 0x4, UR14 ;  /* 0x00000004ff0e7899 */ /* 0x000fe4000801160e */
[----:B------:R-:W-:Y:S02]  /*4980*/  USHF.R.U32.HI UR15, URZ, 0x4, UR15 ;  /* 0x00000004ff0f7899 */ /* 0x000fe4000801160f */
[----:B------:R-:W-:Y:S02]  /*4990*/  ULOP3.LUT UR14, UR14, 0x3fff, URZ, 0xc0, !UPT ;  /* 0x00003fff0e0e7892 */ /* 0x000fe4000f8ec0ff */
[----:B------:R-:W-:Y:S02]  /*49a0*/  ULOP3.LUT UR15, UR15, 0x3fff, URZ, 0xc0, !UPT ;  /* 0x00003fff0f0f7892 */ /* 0x000fe4000f8ec0ff */
[----:B------:R-:W-:Y:S02]  /*49b0*/  ULOP3.LUT UR14, UR14, 0x10000, URZ, 0xfc, !UPT ;  /* 0x000100000e0e7892 */ /* 0x000fe4000f8efcff */
[----:B-1----:R-:W-:-:S02]  /*49c0*/  UIADD3 UR6, UPT, UPT, UR6, 0x3f, URZ ;  /* 0x0000003f06067890 */ /* 0x002fc4000fffe0ff */
[----:B------:R-:W-:Y:S02]  /*49d0*/  ULOP3.LUT UR15, UR15, 0x10000, URZ, 0xfc, !UPT ;  /* 0x000100000f0f7892 */ /* 0x000fe4000f8efcff */
[----:B------:R-:W-:Y:S01]  /*49e0*/  USHF.R.S32.HI UR7, URZ, 0x1f, UR6 ;  /* 0x0000001fff077899 */ /* 0x000fe20008011406 */
[----:B------:R-:W-:Y:S01]  /*49f0*/  UMOV UR28, 0x0 ;  /* 0x00000000001c7882 */ /* 0x000fe20000000000 */
[----:B------:R-:W-:Y:S02]  /*4a00*/  UMOV UR29, 0x8100010 ;  /* 0x08100010001d7882 */ /* 0x000fe40000000000 */
[----:B------:R-:W-:Y:S01]  /*4a10*/  ULEA.HI UR7, UR7, UR6, URZ, 0x6 ;  /* 0x0000000607077291 */ /* 0x000fe2000f8f30ff */
[----:B------:R-:W-:Y:S01]  /*4a20*/  UMOV UR26, 0x0 ;  /* 0x00000000001a7882 */ /* 0x000fe20000000000 */
[----:B------:R-:W-:Y:S02]  /*4a30*/  UMOV UR27, 0x8100010 ;  /* 0x08100010001b7882 */ /* 0x000fe40000000000 */
[----:B------:R-:W-:-:S04]  /*4a40*/  USHF.R.S32.HI UR7, URZ, 0x6, UR7 ;  /* 0x00000006ff077899 */ /* 0x000fc80008011407 */
[----:B------:R-:W-:-:S04]  /*4a50*/  UISETP.LT.AND UP0, UPT, UR7, 0x1, UPT ;  /* 0x000000010700788c */ /* 0x000fc8000bf01270 */
[----:B------:R-:W-:Y:S01]  /*4a60*/  USEL UR23, UR7, 0x1, !UP0 ;  /* 0x0000000107177887 */ /* 0x000fe2000c000000 */
[----:B--2---:R-:W-:Y:S02]  /*4a70*/  R2UR UR24, R2 ;  /* 0x00000000021872ca */ /* 0x004fe400000e0000 */
[----:B------:R-:W-:-:S13]  /*4a80*/  CS2R R2, SRZ ;  /* 0x0000000000027805 */ /* 0x000fda000001ff00 */
.L_x_107:
[C---:B------:R-:W-:Y:S02]  /*4a90*/  LEA R0, R8.reuse, UR8, 0x3 ;  /* 0x0000000808007c11 */ /* 0x040fe4000f8e18ff */
[----:B------:R-:W-:Y:S02]  /*4aa0*/  SHF.L.U32 R4, R3, 0x1f, RZ ;  /* 0x0000001f03047819 */ /* 0x000fe400000006ff */
[----:B------:R-:W-:Y:S02]  /*4ab0*/  LEA R5, R8, UR8, 0x4 ;  /* 0x0000000808057c11 */ /* 0x000fe4000f8e20ff */
[----:B------:R-:W1:Y:S02]  /*4ac0*/  SYNCS.PHASECHK.TRANS64.TRYWAIT P0, [R0+URZ+0x260], R4 ;  /* 0x00026004000075a7 */ /* 0x000e6400080011ff */
[----:B-1-34-:R-:W-:Y:S05]  /*4ad0*/  @!P0 BRA `(.L_x_100) ;  /* 0x00000074009c8947 */ /* 0x01afea0003800000 */
.L_x_229:
[----:B-1----:R-:W1:Y:S01]  /*4ae0*/  LDS.128 R4, [R5+0x2f0] ;  /* 0x0002f00005047984 */ /* 0x002e620000000c00 */
[----:B------:R-:W-:Y:S02]  /*4af0*/  VIADD R0, R0, 0x270 ;  /* 0x0000027000007836 */ /* 0x000fe40000000000 */
[----:B------:R-:W-:Y:S01]  /*4b00*/  VIADD R8, R8, 0x1 ;  /* 0x0000000108087836 */ /* 0x000fe20000000000 */
[----:B------:R-:W-:Y:S01]  /*4b10*/  @!PT LDS RZ, [RZ] ;  /* 0x00000000fffff984 */ /* 0x000fe20000000800 */
[----:B------:R-:W-:Y:S01]  /*4b20*/  @!PT LDS RZ, [RZ] ;  /* 0x00000000fffff984 */ /* 0x000fe20000000800 */
[----:B------:R-:W-:Y:S01]  /*4b30*/  @!PT LDS RZ, [RZ] ;  /* 0x00000000fffff984 */ /* 0x000fe20000000800 */
[----:B------:R-:W-:Y:S01]  /*4b40*/  @!PT LDS RZ, [RZ] ;  /* 0x00000000fffff984 */ /* 0x000fe20000000800 */
[----:B------:R2:W-:Y:S06]  /*4b50*/  MEMBAR.ALL.CTA ;  /* 0x0000000000007992 */ /* 0x0005ec0000008000 */
[----:B--2---:R-:W2:Y:S01]  /*4b60*/  FENCE.VIEW.ASYNC.S ;  /* 0x00000000000073c6 */ /* 0x004ea20000000000 */
[----:B------:R-:W-:-:S04]  /*4b70*/  PRMT R0, RZ, 0x654, R0 ;  /* 0x00000654ff007816 */ /* 0x000fc80000000000 */
[----:B--2---:R2:W-:Y:S01]  /*4b80*/  SYNCS.ARRIVE.TRANS64.RED.A1T0 RZ, [R0+URZ], RZ ;  /* 0x000000ff00ff79a7 */ /* 0x0045e200081004ff */
[----:B-1----:R-:W-:Y:S01]  /*4b90*/  LOP3.LUT P1, RZ, R6, 0x1, RZ, 0xc0, !PT ;  /* 0x0000000106ff7812 */ /* 0x002fe2000782c0ff */
[----:B--2---:R-:W-:-:S12]  /*4ba0*/  BRA.U UP2, `(.L_x_101) ;  /* 0x0000000102e07547 */ /* 0x004fd8000b800000 */
[----:B------:R-:W1:Y:S01]  /*4bb0*/  LDCU UR6, c[0x0][0x38c] ;  /* 0x00007180ff0677ac */ /* 0x000e620008000800 */
[----:B------:R-:W-:Y:S02]  /*4bc0*/  PLOP3.LUT P2, PT, PT, PT, PT, 0x80, 0x8 ;  /* 0x000000000008781c */ /* 0x000fe40003f4f070 */
[----:B------:R-:W-:Y:S01]  /*4bd0*/  SHF.L.U32 R4, R9, 0x1f, RZ ;  /* 0x0000001f09047819 */ /* 0x000fe200000006ff */
[----:B------:R-:W-:Y:S02]  /*4be0*/  ULEA UR10, UR22, UR8, 0x3 ;  /* 0x00000008160a7291 */ /* 0x000fe4000f8e18ff */
[----:B------:R-:W-:Y:S02]  /*4bf0*/  ULEA UR11, UR22, UR24, 0x5 ;  /* 0x00000018160b7291 */ /* 0x000fe4000f8e28ff */
[----:B-1----:R-:W-:-:S06]  /*4c00*/  UISETP.GE.AND UP0, UPT, UR6, 0x1, UPT ;  /* 0x000000010600788c */ /* 0x002fcc000bf06270 */
[----:B------:R-:W-:-:S05]  /*4c10*/  PLOP3.LUT P0, PT, PT, PT, UP0, 0x80, 0x8 ;  /* 0x000000000008781c */ /* 0x000fca0003f0f008 */
[----:B------:R-:W-:-:S08]  /*4c20*/  @UP0 ULEA UR6, UR21, UR8, 0x3 ;  /* 0x0000000815060291 */ /* 0x000fd0000f8e18ff */
[----:B------:R-:W-:-:S04]  /*4c30*/  @P0 SHF.L.U32 R0, R2, 0x1f, RZ ;  /* 0x0000001f02000819 */ /* 0x000fc800000006ff */
[----:B------:R1:W2:Y:S01]  /*4c40*/  @P0 SYNCS.PHASECHK.TRANS64.TRYWAIT P2, [UR6], R0 ;  /* 0x00000000ff0005a7 */ /* 0x0002a20008041106 */
[----:B------:R-:W3:Y:S02]  /*4c50*/  SYNCS.PHASECHK.TRANS64.TRYWAIT P0, [UR10+0x2a0], R4 ;  /* 0x0002a004ff0075a7 */ /* 0x000ee4000800110a */
[----:B-123--:R-:W-:Y:S05]  /*4c60*/  @!P0 BRA `(.L_x_102) ;  /* 0x00000074004c8947 */ /* 0x00efea0003800000 */
.L_x_231:
[----:B------:R-:W-:Y:S01]  /*4c70*/  UMOV UR19, UR20 ;  /* 0x0000001400137c82 */ /* 0x000fe20008000000 */
[----:B------:R-:W-:Y:S05]  /*4c80*/  BRA.U !UP0, `(.L_x_103) ;  /* 0x0000000108987547 */ /* 0x000fea000b800000 */
[----:B------:R-:W-:Y:S02]  /*4c90*/  UIADD3 UR19, UPT, UPT, UR23, UR20, URZ ;  /* 0x0000001417137290 */ /* 0x000fe4000fffe0ff */
[----:B------:R-:W-:Y:S01]  /*4ca0*/  UPLOP3.LUT UP3, UPT, UPT, UPT, UPT, 0x40, 0x4 ;  /* 0x000000000004789c */ /* 0x000fe20003f6e870 */
[----:B------:R-:W-:Y:S01]  /*4cb0*/  UMOV UR18, UR7 ;  /* 0x0000000700127c82 */ /* 0x000fe20008000000 */
[----:B------:R-:W-:-:S09]  /*4cc0*/  UMOV UR17, UR21 ;  /* 0x0000001500117c82 */ /* 0x000fd20008000000 */
.L_x_106:
[----:B--2---:R-:W-:Y:S01]  /*4cd0*/  ULEA UR9, UR17, UR8, 0x3 ;  /* 0x0000000811097291 */ /* 0x004fe2000f8e18ff */
[----:B---3--:R-:W-:Y:S11]  /*4ce0*/  @P2 BRA `(.L_x_104) ;  /* 0x00000000000c2947 */ /* 0x008ff60003800000 */
[----:B-1----:R-:W-:Y:S04]  /*4cf0*/  SHF.L.U32 R4, R2, 0x1f, RZ ;  /* 0x0000001f02047819 */ /* 0x002fe800000006ff */
[----:B------:R-:W1:Y:S02]  /*4d00*/  SYNCS.PHASECHK.TRANS64.TRYWAIT P0, [UR9], R4 ;  /* 0x00000004ff0075a7 */ /* 0x000e640008001109 */
[----:B-1----:R-:W-:Y:S05]  /*4d10*/  @!P0 BRA `(.L_x_105) ;  /* 0x0000007400388947 */ /* 0x002fea0003800000 */
.L_x_104:
[----:B------:R-:W-:Y:S01]  /*4d20*/  UISETP.NE.AND UP0, UPT, UR18, 0x1, UPT ;  /* 0x000000011200788c */ /* 0x000fe2000bf05270 */
[----:B------:R-:W-:Y:S01]  /*4d30*/  PLOP3.LUT P2, PT, PT, PT, PT, 0x80, 0x8 ;  /* 0x000000000008781c */ /* 0x000fe20003f4f070 */
[----:B------:R-:W-:Y:S02]  /*4d40*/  UIADD3 UR21, UPT, UPT, UR17, 0x1, URZ ;  /* 0x0000000111157890 */ /* 0x000fe4000fffe0ff */
[----:B------:R-:W-:Y:S02]  /*4d50*/  ULEA UR30, UR17, UR15, 0x7 ;  /* 0x0000000f111e7291 */ /* 0x000fe4000f8e38ff */
[----:B------:R-:W-:Y:S01]  /*4d60*/  UISETP.NE.AND UP1, UPT, UR21, 0x24, UPT ;  /* 0x000000241500788c */ /* 0x000fe2000bf25270 */
[----:B------:R-:W-:Y:S01]  /*4d70*/  PLOP3.LUT P0, PT, PT, PT, UP0, 0x80, 0x8 ;  /* 0x000000000008781c */ /* 0x000fe20003f0f008 */
[----:B------:R-:W-:Y:S02]  /*4d80*/  ULEA UR32, UR17, UR14, 0x8 ;  /* 0x0000000e11207291 */ /* 0x000fe4000f8e40ff */
[----:B------:R-:W-:Y:S02]  /*4d90*/  USEL UR16, URZ, 0x1, UP1 ;  /* 0x00000001ff107887 */ /* 0x000fe40008800000 */
[----:B------:R-:W-:Y:S02]  /*4da0*/  USEL UR21, UR21, URZ, UP1 ;  /* 0x000000ff15157287 */ /* 0x000fe40008800000 */
[----:B------:R-:W-:Y:S02]  /*4db0*/  UIADD3 UR36, UPT, UPT, UR30, 0x2, URZ ;  /* 0x000000021e247890 */ /* 0x000fe4000fffe0ff */
[----:B------:R-:W-:Y:S01]  /*4dc0*/  @UP0 ULEA UR6, UR21, UR8, 0x3 ;  /* 0x0000000815060291 */ /* 0x000fe2000f8e18ff */
[----:B------:R-:W-:Y:S01]  /*4dd0*/  LOP3.LUT R2, R2, UR16, RZ, 0x3c, !PT ;  /* 0x0000001002027c12 */ /* 0x000fe2000f8e3cff */
[----:B------:R-:W-:Y:S02]  /*4de0*/  UIADD3 UR34, UPT, UPT, UR32, 0x2, URZ ;  /* 0x0000000220227890 */ /* 0x000fe4000fffe0ff */
[----:B------:R-:W-:Y:S01]  /*4df0*/  UIADD3 UR9, UPT, UPT, UR9, 0x120, URZ ;  /* 0x0000012009097890 */ /* 0x000fe2000fffe0ff */
[----:B-1----:R-:W-:Y:S01]  /*4e00*/  @P0 SHF.L.U32 R0, R2, 0x1f, RZ ;  /* 0x0000001f02000819 */ /* 0x002fe200000006ff */
[----:B------:R-:W-:Y:S01]  /*4e10*/  UMOV UR31, 0x80004020 ;  /* 0x80004020001f7882 */ /* 0x000fe20000000000 */
[----:B------:R-:W-:Y:S01]  /*4e20*/  UMOV UR33, 0x80004020 ;  /* 0x8000402000217882 */ /* 0x000fe20000000000 */
[----:B------:R-:W-:Y:S01]  /*4e30*/  UMOV UR37, 0x80004020 ;  /* 0x8000402000257882 */ /* 0x000fe20000000000 */
[----:B------:R2:W3:Y:S01]  /*4e40*/  @P0 SYNCS.PHASECHK.TRANS64.TRYWAIT P2, [UR6], R0 ;  /* 0x00000000ff0005a7 */ /* 0x0004e20008041106 */
[----:B------:R-:W-:Y:S01]  /*4e50*/  UIADD3 UR20, UPT, UPT, UR20, 0x1, URZ ;  /* 0x0000000114147890 */ /* 0x000fe2000fffe0ff */
[----:B------:R2:W-:Y:S01]  /*4e60*/  UTCQMMA.2CTA gdesc[UR32], gdesc[UR30], tmem[UR11], tmem[UR28], idesc[UR29], UP3 ;  /* 0x00ff1c1e200075ea */ /* 0x0005e20009a0030b */
[----:B------:R-:W-:Y:S02]  /*4e70*/  UIADD3 UR18, UPT, UPT, UR18, -0x1, URZ ;  /* 0xffffffff12127890 */ /* 0x000fe4000fffe0ff */
[----:B------:R-:W-:Y:S02]  /*4e80*/  UISETP.NE.AND UP0, UPT, UR20, UR19, UPT ;  /* 0x000000131400728c */ /* 0x000fe4000bf05270 */
[----:B------:R-:W-:Y:S01]  /*4e90*/  UPLOP3.LUT UP3, UPT, UPT, UPT, UPT, 0x80, 0x8 ;  /* 0x000000000008789c */ /* 0x000fe20003f6f070 */
[----:B------:R-:W-:Y:S01]  /*4ea0*/  UMOV UR35, 0x80004020 ;  /* 0x8000402000237882 */ /* 0x000fe20000000000 */
[----:B------:R-:W-:Y:S01]  /*4eb0*/  UMOV UR17, UR21 ;  /* 0x0000001500117c82 */ /* 0x000fe20008000000 */
[----:B------:R2:W-:Y:S01]  /*4ec0*/  UTCQMMA.2CTA gdesc[UR34], gdesc[UR36], tmem[UR11], tmem[UR26], idesc[UR27], UPT ;  /* 0x00ff1a24220075ea */ /* 0x0005e2000ba0030b */
[----:B------:R2:W-:Y:S03]  /*4ed0*/  UTCBAR.2CTA.MULTICAST [UR9], URZ, UR13 ;  /* 0x000000ff090073e9 */ /* 0x0005e6000820080d */
[----:B------:R-:W-:Y:S05]  /*4ee0*/  BRA.U UP0, `(.L_x_106) ;  /* 0xfffffffd00787547 */ /* 0x000fea000b83ffff */
.L_x_103:
[----:B------:R-:W-:Y:S01]  /*4ef0*/  UIADD3 UR10, UPT, UPT, UR10, 0x280, URZ ;  /* 0x000002800a0a7890 */ /* 0x000fe2000fffe0ff */
[----:B------:R-:W-:-:S08]  /*4f00*/  UMOV UR20, UR19 ;  /* 0x0000001300147c82 */ /* 0x000fd00008000000 */
[----:B------:R4:W-:Y:S01]  /*4f10*/  UTCBAR.2CTA.MULTICAST [UR10], URZ, UR12 ;  /* 0x000000ff0a0073e9 */ /* 0x0009e2000820080c */
[----:B------:R-:W-:Y:S02]  /*4f20*/  NOP ;  /* 0x0000000000007918 */ /* 0x000fe40000000000 */
.L_x_101:
[----:B------:R-:W-:Y:S01]  /*4f30*/  UIADD3 UR22, UPT, UPT, UR22, 0x1, URZ ;  /* 0x0000000116167890 */ /* 0x000fe2000fffe0ff */
[----:B------:R-:W-:-:S03]  /*4f40*/  ISETP.NE.AND P0, PT, R8, 0x2, PT ;  /* 0x000000020800780c */ /* 0x000fc60003f05270 */
[----:B------:R-:W-:Y:S01]  /*4f50*/  UISETP.NE.AND UP0, UPT, UR22, 0x4, UPT ;  /* 0x000000041600788c */ /* 0x000fe2000bf05270 */
[----:B-12---:R-:W-:Y:S02]  /*4f60*/  SEL R0, RZ, 0x1, P0 ;  /* 0x00000001ff007807 */ /* 0x006fe40000000000 */
[----:B------:R-:W-:Y:S01]  /*4f70*/  SEL R8, R8, RZ, P0 ;  /* 0x000000ff08087207 */ /* 0x000fe20000000000 */
[----:B------:R-:W-:Y:S01]  /*4f80*/  USEL UR6, URZ, 0x1, UP0 ;  /* 0x00000001ff067887 */ /* 0x000fe20008000000 */
[----:B------:R-:W-:Y:S01]  /*4f90*/  LOP3.LUT R3, R3, R0, RZ, 0x3c, !PT ;  /* 0x0000000003037212 */ /* 0x000fe200078e3cff */
[----:B------:R-:W-:-:S04]  /*4fa0*/  USEL UR22, UR22, URZ, UP0 ;  /* 0x000000ff16167287 */ /* 0x000fc80008000000 */
[----:B------:R-:W-:Y:S01]  /*4fb0*/  LOP3.LUT R9, R9, UR6, RZ, 0x3c, !PT ;  /* 0x0000000609097c12 */ /* 0x000fe2000f8e3cff */
[----:B------:R-:W-:Y:S07]  /*4fc0*/  @P1 BRA `(.L_x_107) ;  /* 0xfffffff800b01947 */ /* 0x000fee000383ffff */
[----:B------:R-:W1:Y:S01]  /*4fd0*/  S2UR UR6, SR_CgaCtaId ;  /* 0x00000000000679c3 */ /* 0x000e620000008800 */
[----:B------:R-:W-:Y:S01]  /*4fe0*/  ELECT P0, URZ, PT ;  /* 0x0000000000ff782f */ /* 0x000fe20003800000 */
[----:B------:R-:W-:Y:S01]  /*4ff0*/  HFMA2 R0, -RZ, RZ, 0, 5.9604644775390625e-08 ;  /* 0x00000001ff007431 */ /* 0x000fe200000001ff */
[----:B------:R-:W-:-:S05]  /*5000*/  UMOV UR7, 0x40 ;  /* 0x0000004000077882 */ /* 0x000fca0000000000 */
[----:B------:R-:W-:Y:S01]  /*5010*/  UVIRTCOUNT.DEALLOC.SMPOOL 0x80 ;  /* 0x000000800000784c */ /* 0x000fe20000000000 */
[----:B------:R-:W-:Y:S02]  /*5020*/  UISETP.NE.AND UP0, UPT, UR5, URZ, UPT ;  /* 0x000000ff0500728c */ /* 0x000fe4000bf05270 */
[----:B-1----:R-:W-:-:S09]  /*5030*/  ULEA UR6, UR6, UR7, 0x18 ;  /* 0x0000000706067291 */ /* 0x002fd2000f8ec0ff */
[----:B------:R1:W-:Y:S01]  /*5040*/  @P0 STS.U8 [UR6+0x1c], R0 ;  /* 0x00001c00ff000988 */ /* 0x0003e20008000006 */
[----:B------:R-:W-:Y:S05]  /*5050*/  BRA.U UP0, `(.L_x_108) ;  /* 0x0000000100a07547 */ /* 0x000fea000b800000 */
[----:B------:R-:W-:Y:S01]  /*5060*/  UIADD3 UR5, UPT, UPT, UR8, 0x2a0, URZ ;  /* 0x000002a008057890 */ /* 0x000fe2000fffe0ff */
[----:B------:R-:W-:-:S03]  /*5070*/  SHF.L.U32 R2, R9, 0x1f, RZ ;  /* 0x0000001f09027819 */ /* 0x000fc600000006ff */
[----:B------:R-:W-:-:S09]  /*5080*/  ULEA UR7, UR22, UR5, 0x3 ;  /* 0x0000000516077291 */ /* 0x000fd2000f8e18ff */
[----:B------:R-:W2:Y:S02]  /*5090*/  SYNCS.PHASECHK.TRANS64.TRYWAIT P0, [UR7], R2 ;  /* 0x00000002ff0075a7 */ /* 0x000ea40008001107 */
[----:B--2---:R-:W-:Y:S05]  /*50a0*/  @!P0 BRA `(.L_x_109) ;  /* 0x00000070006c8947 */ /* 0x004fea0003800000 */
.L_x_234:
[----:B------:R-:W-:-:S04]  /*50b0*/  UIADD3 UR9, UPT, UPT, UR22, 0x1, URZ ;  /* 0x0000000116097890 */ /* 0x000fc8000fffe0ff */
[----:B------:R-:W-:-:S04]  /*50c0*/  UISETP.NE.AND UP1, UPT, UR9, 0x4, UPT ;  /* 0x000000040900788c */ /* 0x000fc8000bf25270 */
[----:B----4-:R-:W-:Y:S02]  /*50d0*/  USEL UR10, URZ, 0x1, UP1 ;  /* 0x00000001ff0a7887 */ /* 0x010fe40008800000 */
[----:B------:R-:W-:-:S04]  /*50e0*/  USEL UR9, UR9, URZ, UP1 ;  /* 0x000000ff09097287 */ /* 0x000fc80008800000 */
[----:B------:R-:W-:Y:S01]  /*50f0*/  ULEA UR7, UR9, UR5, 0x3 ;  /* 0x0000000509077291 */ /* 0x000fe2000f8e18ff */
[----:B-1----:R-:W-:-:S04]  /*5100*/  LOP3.LUT R2, R9, UR10, RZ, 0x3c, !PT ;  /* 0x0000000a09027c12 */ /* 0x002fc8000f8e3cff */
[----:B------:R-:W-:-:S04]  /*5110*/  SHF.L.U32 R3, R2, 0x1f, RZ ;  /* 0x0000001f02037819 */ /* 0x000fc800000006ff */
[----:B------:R-:W1:Y:S02]  /*5120*/  SYNCS.PHASECHK.TRANS64.TRYWAIT P0, [UR7], R3 ;  /* 0x00000003ff0075a7 */ /* 0x000e640008001107 */
[----:B-1----:R-:W-:Y:S05]  /*5130*/  @!P0 BRA `(.L_x_110) ;  /* 0x0000007000608947 */ /* 0x002fea0003800000 */
.L_x_236:
        /* <DEDUP_REMOVED lines=9> */
.L_x_238:
[----:B------:R-:W-:-:S04]  /*51d0*/  UIADD3 UR9, UPT, UPT, UR9, 0x1, URZ ;  /* 0x0000000109097890 */ /* 0x000fc8000fffe0ff */
[----:B------:R-:W-:-:S04]  /*51e0*/  UISETP.NE.AND UP1, UPT, UR9, 0x4, UPT ;  /* 0x000000040900788c */ /* 0x000fc8000bf25270 */
[----:B------:R-:W-:Y:S02]  /*51f0*/  USEL UR7, URZ, 0x1, UP1 ;  /* 0x00000001ff077887 */ /* 0x000fe40008800000 */
[----:B------:R-:W-:-:S04]  /*5200*/  USEL UR9, UR9, URZ, UP1 ;  /* 0x000000ff09097287 */ /* 0x000fc80008800000 */
[----:B------:R-:W-:Y:S01]  /*5210*/  ULEA UR9, UR9, UR5, 0x3 ;  /* 0x0000000509097291 */ /* 0x000fe2000f8e18ff */
[----:B------:R-:W-:-:S04]  /*5220*/  LOP3.LUT R2, R2, UR7, RZ, 0x3c, !PT ;  /* 0x0000000702027c12 */ /* 0x000fc8000f8e3cff */
[----:B------:R-:W-:Y:S01]  /*5230*/  SHF.L.U32 R2, R2, 0x1f, RZ ;  /* 0x0000001f02027819 */ /* 0x000fe200000006ff */
[----:B-1----:R-:W-:-:S04]  /*5240*/  IMAD.U32 R0, RZ, RZ, UR9 ;  /* 0x00000009ff007e24 */ /* 0x002fc8000f8e00ff */
[----:B------:R1:W2:Y:S03]  /*5250*/  SYNCS.PHASECHK.TRANS64.TRYWAIT P0, [R0+URZ], R2 ;  /* 0x00000002000075a7 */ /* 0x0002a600080011ff */
[----:B--2---:R-:W-:Y:S05]  /*5260*/  @!P0 NANOSLEEP.SYNCS 0x989680 ;  /* 0x009896800000895d */ /* 0x004fea0003900000 */
[----:B------:R-:W2:Y:S02]  /*5270*/  @!P0 SYNCS.PHASECHK.TRANS64 P0, [R0+URZ], R2 ;  /* 0x00000002000085a7 */ /* 0x000ea400080010ff */
[----:B--2---:R-:W-:Y:S05]  /*5280*/  @P0 BRA `(.L_x_112) ;  /* 0x0000000000200947 */ /* 0x004fea0003800000 */
.L_x_113:
[----:B--2---:R2:W4:Y:S02]  /*5290*/  SYNCS.PHASECHK.TRANS64.TRYWAIT P0, [R0+URZ], R2 ;  /* 0x00000002000075a7 */ /* 0x00452400080011ff */
[----:B----4-:R-:W-:Y:S05]  /*52a0*/  @!P0 NANOSLEEP.SYNCS 0x989680 ;  /* 0x009896800000895d */ /* 0x010fea0003900000 */
[----:B------:R-:W4:Y:S02]  /*52b0*/  @!P0 SYNCS.PHASECHK.TRANS64 P0, [R0+URZ], R2 ;  /* 0x00000002000085a7 */ /* 0x000f2400080010ff */
[----:B----4-:R-:W-:Y:S05]  /*52c0*/  @!P0 BRA `(.L_x_113) ;  /* 0xfffffffc00f08947 */ /* 0x010fea000383ffff */
[----:B------:R-:W-:Y:S05]  /*52d0*/  BRA `(.L_x_112) ;  /* 0x00000000000c7947 */ /* 0x000fea0003800000 */
.L_x_108:
[----:B------:R-:W-:-:S04]  /*52e0*/  UIADD3 UR5, UPT, UPT, UR8, 0x2e0, URZ ;  /* 0x000002e008057890 */ /* 0x000fc8000fffe0ff */
[----:B------:R-:W-:-:S09]  /*52f0*/  UPRMT UR5, UR4, 0x654, UR5 ;  /* 0x0000065404057896 */ /* 0x000fd20008000005 */
[----:B------:R-:W-:Y:S03]  /*5300*/  SYNCS.ARRIVE.TRANS64.RED.A1T0 RZ, [UR5], RZ ;  /* 0x000000ffffff79a7 */ /* 0x000fe60008100405 */
.L_x_112:
[----:B-12---:R-:W-:Y:S01]  /*5310*/  SHF.L.U32 R2, RZ, 0x1f, RZ ;  /* 0x0000001fff027819 */ /* 0x006fe200000006ff */
[----:B------:R-:W-:Y:S01]  /*5320*/  UIADD3 UR5, UPT, UPT, UR8, 0x2e0, URZ ;  /* 0x000002e008057890 */ /* 0x000fe2000fffe0ff */
[----:B------:R-:W-:Y:S02]  /*5330*/  PLOP3.LUT P0, PT, PT, PT, UP0, 0x80, 0x8 ;  /* 0x000000000008781c */ /* 0x000fe40003f0f008 */
[----:B------:R-:W1:Y:S02]  /*5340*/  SYNCS.PHASECHK.TRANS64.TRYWAIT P1, [UR8+0x2e0], R2 ;  /* 0x0002e002ff0075a7 */ /* 0x000e640008021108 */
[----:B-1----:R-:W-:Y:S09]  /*5350*/  @!P1 BRA `(.L_x_114) ;  /* 0x0000007000089947 */ /* 0x002ff20003800000 */
.L_x_240:
[----:B------:R-:W-:Y:S01]  /*5360*/  @!UP0 UPRMT UR5, UR4, 0x654, UR5 ;  /* 0x0000065404058896 */ /* 0x000fe20008000005 */
[----:B------:R-:W-:Y:S02]  /*5370*/  UMOV UR8, 0xffff ;  /* 0x0000ffff00087882 */ /* 0x000fe40000000000 */
[----:B------:R-:W-:-:S06]  /*5380*/  UMOV UR4, 0x1 ;  /* 0x0000000100047882 */ /* 0x000fcc0000000000 */
[----:B------:R-:W-:Y:S01]  /*5390*/  @!P0 SYNCS.ARRIVE.TRANS64.RED.A1T0 RZ, [UR5], RZ ;  /* 0x000000ffffff89a7 */ /* 0x000fe20008100405 */
[----:B------:R-:W-:Y:S01]  /*53a0*/  NOP ;  /* 0x0000000000007918 */ /* 0x000fe20000000000 */
[----:B-1----:R-:W1:Y:S01]  /*53b0*/  LDS R0, [UR6+0x14] ;  /* 0x00001406ff007984 */ /* 0x002e620008000800 */
[----:B------:R-:W-:-:S04]  /*53c0*/  ULOP3.LUT UR5, UR24, 0xffff, URZ, 0xc0, !UPT ;  /* 0x0000ffff18057892 */ /* 0x000fc8000f8ec0ff */
[----:B------:R-:W-:-:S04]  /*53d0*/  USHF.R.U32.HI UR5, URZ, 0x5, UR5 ;  /* 0x00000005ff057899 */ /* 0x000fc80008011605 */
[----:B------:R-:W-:Y:S02]  /*53e0*/  USHF.L.U32 UR8, UR8, UR5, URZ ;  /* 0x0000000508087299 */ /* 0x000fe400080006ff */
[----:B------:R-:W-:-:S04]  /*53f0*/  USHF.L.U32 UR4, UR4, UR5, URZ ;  /* 0x0000000504047299 */ /* 0x000fc800080006ff */
[----:B-1----:R-:W-:-:S04]  /*5400*/  LOP3.LUT R0, R0, UR8, RZ, 0xc0, !PT ;  /* 0x0000000800007c12 */ /* 0x002fc8000f8ec0ff */
[----:B------:R-:W-:-:S13]  /*5410*/  ISETP.NE.AND P0, PT, R0, UR8, PT ;  /* 0x0000000800007c0c */ /* 0x000fda000bf05270 */
[----:B------:R-:W-:Y:S05]  /*5420*/  @P0 BRA `(.L_x_115) ;  /* 0x0000000000580947 */ /* 0x000fea0003800000 */
[----:B------:R-:W1:Y:S02]  /*5430*/  LDS R0, [UR6+0x18] ;  /* 0x00001806ff007984 */ /* 0x000e640008000800 */
[----:B-1----:R-:W-:-:S04]  /*5440*/  LOP3.LUT R0, R0, UR4, RZ, 0xc0, !PT ;  /* 0x0000000400007c12 */ /* 0x002fc8000f8ec0ff */
[----:B------:R-:W-:-:S13]  /*5450*/  ISETP.NE.AND P0, PT, R0, UR4, PT ;  /* 0x0000000400007c0c */ /* 0x000fda000bf05270 */
[----:B------:R-:W-:Y:S05]  /*5460*/  @P0 BRA `(.L_x_116) ;  /* 0x00000000003c0947 */ /* 0x000fea0003800000 */
[----:B------:R-:W1:Y:S01]  /*5470*/  S2R R2, SR_LANEID ;  /* 0x0000000000027919 */ /* 0x000e620000000000 */
[----:B------:R-:W-:Y:S01]  /*5480*/  ULOP3.LUT UR8, URZ, UR8, URZ, 0x33, !UPT ;  /* 0x00000008ff087292 */ /* 0x000fe2000f8e33ff */
[----:B------:R-:W-:Y:S02]  /*5490*/  VOTEU.ANY UR7, UPT, PT ;  /* 0x0000000000077886 */ /* 0x000fe400038e0100 */
[----:B------:R-:W-:-:S03]  /*54a0*/  UFLO.U32 UR7, UR7 ;  /* 0x00000007000772bd */ /* 0x000fc600080e0000 */
[----:B------:R-:W-:-:S04]  /*54b0*/  IMAD.U32 R0, RZ, RZ, UR8 ;  /* 0x00000008ff007e24 */ /* 0x000fc8000f8e00ff */
[----:B------:R2:W3:Y:S02]  /*54c0*/  REDUX UR5, R0 ;  /* 0x00000000000573c4 */ /* 0x0004e40000000000 */
[----:B------:R1:W-:Y:S02]  /*54d0*/  UTCATOMSWS.AND URZ, UR8 ;  /* 0x0000000800ff79e3 */ /* 0x0003e40008000000 */
[----:B-1----:R-:W-:Y:S02]  /*54e0*/  ISETP.EQ.U32.AND P0, PT, R2, UR7, PT ;  /* 0x0000000702007c0c */ /* 0x002fe4000bf02070 */
[----:B--2---:R-:W-:Y:S02]  /*54f0*/  LOP3.LUT R0, RZ, UR4, RZ, 0x33, !PT ;  /* 0x00000004ff007c12 */ /* 0x004fe4000f8e33ff */
[----:B---3--:R-:W-:Y:S02]  /*5500*/  MOV R2, UR5 ;  /* 0x0000000500027c02 */ /* 0x008fe40008000f00 */
[----:B------:R-:W1:Y:S07]  /*5510*/  REDUX UR4, R0 ;  /* 0x00000000000473c4 */ /* 0x000e6e0000000000 */
[----:B------:R2:W-:Y:S01]  /*5520*/  @P0 ATOMS.AND RZ, [UR6+0x14], R2 ;  /* 0x00001402ffff098c */ /* 0x0005e2000a800006 */
[----:B-1----:R-:W-:-:S05]  /*5530*/  IMAD.U32 R0, RZ, RZ, UR4 ;  /* 0x00000004ff007e24 */ /* 0x002fca000f8e00ff */
[----:B------:R2:W-:Y:S01]  /*5540*/  @P0 ATOMS.AND RZ, [UR6+0x18], R0 ;  /* 0x00001800ffff098c */ /* 0x0005e2000a800006 */
[----:B------:R-:W-:Y:S05]  /*5550*/  BRA `(.L_x_117) ;  /* 0x0000000000147947 */ /* 0x000fea0003800000 */
.L_x_116:
[----:B------:R-:W-:Y:S02]  /*5560*/  MOV R2, 0x5580 ;  /* 0x0000558000027802 */ /* 0x000fe40000000f00 */
[----:B---345:R-:W-:Y:S05]  /*5570*/  CALL.REL.NOINC `($__internal_0_$__cuda_sm10x_tcgen05_guardrail_trap_col_being_dealloced_not_returned_by_alloc) ;  /* 0x00000070001c7944 */ /* 0x038fea0003c00000 */
[----:B------:R-:W-:Y:S05]  /*5580*/  BRA `(.L_x_117) ;  /* 0x0000000000087947 */ /* 0x000fea0003800000 */
.L_x_115:
[----:B------:R-:W-:Y:S02]  /*5590*/  MOV R2, 0x55b0 ;  /* 0x000055b000027802 */ /* 0x000fe40000000f00 */
[----:B---345:R-:W-:Y:S05]  /*55a0*/  CALL.REL.NOINC `($__internal_2_$__cuda_sm10x_tcgen05_guardrail_trap_unallocated_columns_being_dealloced) ;  /* 0x0000007000287944 */ /* 0x038fea0003c00000 */
.L_x_117:
[----:B------:R-:W-:Y:S01]  /*55b0*/  NOP ;  /* 0x0000000000007918 */ /* 0x000fe20000000000 */
[----:B----4-:R-:W-:Y:S05]  /*55c0*/  EXIT ;  /* 0x000000000000794d */ /* 0x010fea0003800000 */
.L_x_88:
[----:B------:R-:W-:-:S09]  /*55d0*/  UISETP.NE.OR UP5, UPT, UR10, 0x3, UP5 ;  /* 0x000000030a00788c */ /* 0x000fd2000afa5670 */
[----:B------:R-:W-:Y:S05]  /*55e0*/  BRA.U UP5, `(.L_x_118) ;  /* 0x0000000905c87547 */ /* 0x000fea000b800000 */
[----:B------:R-:W1:Y:S01]  /*55f0*/  LDC R0, c[0x0][0xb30] ;  /* 0x0002cc00ff007b82 */ /* 0x000e620000000800 */
[----:B------:R-:W2:Y:S01]  /*5600*/  LDCU.64 UR8, c[0x0][0x888] ;  /* 0x00011100ff0877ac */ /* 0x000ea20008000a00 */
[----:B------:R-:W-:Y:S01]  /*5610*/  IMAD.MOV.U32 R28, RZ, RZ, 0x1 ;  /* 0x00000001ff1c7424 */ /* 0x000fe200078e00ff */
[----:B------:R-:W-:Y:S01]  /*5620*/  CS2R R26, SRZ ;  /* 0x00000000001a7805 */ /* 0x000fe2000001ff00 */
[----:B------:R-:W-:Y:S01]  /*5630*/  IMAD.MOV.U32 R23, RZ, RZ, 0x1000 ;  /* 0x00001000ff177424 */ /* 0x000fe200078e00ff */
[----:B------:R-:W3:Y:S03]  /*5640*/  LDCU.64 UR4, c[0x0][0x890] ;  /* 0x00011200ff0477ac */ /* 0x000ee60008000a00 */
[----:B------:R-:W4:Y:S01]  /*5650*/  LDC R22, c[0x0][0x370] ;  /* 0x0000dc00ff167b82 */ /* 0x000f220000000800 */
[----:B------:R-:W-:Y:S01]  /*5660*/  UMOV UR6, 0x400 ;  /* 0x0000040000067882 */ /* 0x000fe20000000000 */
[----:B------:R-:W-:-:S02]  /*5670*/  UPLOP3.LUT UP1, UPT, UPT, UPT, UPT, 0x40, 0x4 ;  /* 0x000000000004789c */ /* 0x000fc40003f2e870 */
[----:B------:R-:W-:-:S04]  /*5680*/  ULEA UR6, UR37, UR6, 0x18 ;  /* 0x0000000625067291 */ /* 0x000fc8000f8ec0ff */
[----:B------:R-:W4:Y:S01]  /*5690*/  LDC R3, c[0x0][0xb0c] ;  /* 0x0002c300ff037b82 */ /* 0x000f220000000800 */
[----:B--2---:R-:W-:Y:S02]  /*56a0*/  UISETP.NE.U32.AND UP2, UPT, UR8, URZ, UPT ;  /* 0x000000ff0800728c */ /* 0x004fe4000bf45070 */
[----:B------:R-:W-:Y:S02]  /*56b0*/  UIADD3 UR8, UPT, UPT, UR6, 0x240, URZ ;  /* 0x0000024006087890 */ /* 0x000fe4000fffe0ff */
[----:B---3--:R-:W-:-:S03]  /*56c0*/  UISETP.NE.U32.AND UP3, UPT, UR4, URZ, UPT ;  /* 0x000000ff0400728c */ /* 0x008fc6000bf65070 */
[----:B------:R-:W2:Y:S01]  /*56d0*/  LDC R20, c[0x0][0xb20] ;  /* 0x0002c800ff147b82 */ /* 0x000ea20000000800 */
[----:B-1----:R-:W-:Y:S01]  /*56e0*/  ISETP.NE.AND P1, PT, R0, 0x1, PT ;  /* 0x000000010000780c */ /* 0x002fe20003f25270 */
[----:B------:R-:W-:Y:S02]  /*56f0*/  UISETP.NE.AND.EX UP2, UPT, UR9, URZ, UPT, UP2 ;  /* 0x000000ff0900728c */ /* 0x000fe4000bf45320 */
[----:B------:R-:W-:Y:S02]  /*5700*/  UPRMT UR37, UR37, 0x654, UR8 ;  /* 0x0000065425257896 */ /* 0x000fe40008000008 */
[----:B------:R-:W-:Y:S02]  /*5710*/  UISETP.NE.AND.EX UP3, UPT, UR5, URZ, UPT, UP3 ;  /* 0x000000ff0500728c */ /* 0x000fe4000bf65330 */
[----:B------:R-:W1:Y:S08]  /*5720*/  LDC.64 R30, c[0x0][0x348] ;  /* 0x0000d200ff1e7b82 */ /* 0x000e700000000a00 */
[----:B------:R-:W3:Y:S08]  /*5730*/  LDC.64 R14, c[0x0][0xb10] ;  /* 0x0002c400ff0e7b82 */ /* 0x000ef00000000a00 */
[----:B------:R-:W1:Y:S08]  /*5740*/  LDC.64 R6, c[0x0][0xb18] ;  /* 0x0002c600ff067b82 */ /* 0x000e700000000a00 */
[----:B------:R-:W1:Y:S08]  /*5750*/  LDC.64 R4, c[0x0][0xb28] ;  /* 0x0002ca00ff047b82 */ /* 0x000e700000000a00 */
[----:B--2-4-:R-:W1:Y:S02]  /*5760*/  LDC R21, c[0x0][0x374] ;  /* 0x0000dd00ff157b82 */ /* 0x014e640000000800 */
.L_x_126:
[C---:B------:R-:W-:Y:S02]  /*5770*/  LEA R0, R27.reuse, UR6, 0x3 ;  /* 0x000000061b007c11 */ /* 0x040fe4000f8e18ff */
[----:B------:R-:W-:Y:S02]  /*5780*/  SHF.L.U32 R2, R26, 0x1f, RZ ;  /* 0x0000001f1a027819 */ /* 0x000fe400000006ff */
[----:B------:R-:W-:Y:S02]  /*5790*/  LEA R16, R27, UR6, 0x4 ;  /* 0x000000061b107c11 */ /* 0x000fe4000f8e20ff */
[----:B--2---:R-:W2:Y:S02]  /*57a0*/  SYNCS.PHASECHK.TRANS64.TRYWAIT P0, [R0+URZ+0x260], R2 ;  /* 0x00026002000075a7 */ /* 0x004ea400080011ff */
[----:B--2---:R-:W-:Y:S05]  /*57b0*/  @!P0 BRA `(.L_x_119) ;  /* 0x0000006c00088947 */ /* 0x004fea0003800000 */
.L_x_241:
[----:B------:R-:W-:Y:S01]  /*57c0*/  ISETP.GE.AND P0, PT, R63, 0x1, PT ;  /* 0x000000013f00780c */ /* 0x000fe20003f06270 */
[----:B------:R-:W4:Y:S01]  /*57d0*/  LDS.128 R16, [R16+0x2f0] ;  /* 0x0002f00010107984 */ /* 0x000f220000000c00 */
[----:B------:R-:W-:Y:S01]  /*57e0*/  ISETP.NE.U32.AND P4, PT, RZ, UR4, PT ;  /* 0x00000004ff007c0c */ /* 0x000fe2000bf85070 */
[----:B--2---:R-:W-:Y:S01]  /*57f0*/  VIADD R0, R0, 0x270 ;  /* 0x0000027000007836 */ /* 0x004fe20000000000 */
[----:B------:R-:W-:Y:S02]  /*5800*/  SHF.L.U32 R24, R28, 0x1f, RZ ;  /* 0x0000001f1c187819 */ /* 0x000fe400000006ff */
[----:B------:R-:W-:Y:S02]  /*5810*/  ISETP.NE.AND.EX P4, PT, RZ, UR5, PT, P4 ;  /* 0x00000005ff007c0c */ /* 0x000fe4000bf85340 */
[----:B------:R-:W-:Y:S01]  /*5820*/  PRMT R0, RZ, 0x654, R0 ;  /* 0x00000654ff007816 */ /* 0x000fe20000000000 */
[----:B------:R-:W-:Y:S01]  /*5830*/  @!PT LDS RZ, [RZ] ;  /* 0x00000000fffff984 */ /* 0x000fe20000000800 */
[----:B------:R-:W-:Y:S01]  /*5840*/  @!PT LDS RZ, [RZ] ;  /* 0x00000000fffff984 */ /* 0x000fe20000000800 */
[----:B------:R-:W-:Y:S01]  /*5850*/  @!PT LDS RZ, [RZ] ;  /* 0x00000000fffff984 */ /* 0x000fe20000000800 */
[----:B------:R-:W-:Y:S01]  /*5860*/  @!PT LDS RZ, [RZ] ;  /* 0x00000000fffff984 */ /* 0x000fe20000000800 */
[----:B------:R2:W-:Y:S06]  /*5870*/  MEMBAR.ALL.CTA ;  /* 0x0000000000007992 */ /* 0x0005ec0000008000 */
[----:B--2---:R-:W2:Y:S02]  /*5880*/  FENCE.VIEW.ASYNC.S ;  /* 0x00000000000073c6 */ /* 0x004ea40000000000 */
[----:B--2---:R2:W-:Y:S01]  /*5890*/  SYNCS.ARRIVE.TRANS64.RED.A1T0 RZ, [R0+URZ], RZ ;  /* 0x000000ff00ff79a7 */ /* 0x0045e200081004ff */
[----:B----4-:R-:W-:Y:S11]  /*58a0*/  LOP3.LUT P3, RZ, R18, 0x1, RZ, 0xc0, !PT ;  /* 0x0000000112ff7812 */ /* 0x010ff6000786c0ff */
[----:B------:R-:W-:Y:S02]  /*58b0*/  @!UPT UIADD3 URZ, UPT, UPT, URZ, URZ, URZ ;  /* 0x000000fffffff290 */ /* 0x000fe4000fffe0ff */
[----:B------:R-:W-:Y:S02]  /*58c0*/  @P3 MOV R11, R16 ;  /* 0x00000010000b3202 */ /* 0x000fe40000000f00 */
[----:B------:R-:W-:Y:S01]  /*58d0*/  @P3 LOP3.LUT R10, R17, 0xffff, RZ, 0xc0, !PT ;  /* 0x0000ffff110a3812 */ /* 0x000fe200078ec0ff */
[----:B--2---:R-:W-:Y:S06]  /*58e0*/  @!P0 BRA `(.L_x_120) ;  /* 0x0000000000a48947 */ /* 0x004fec0003800000 */
[-C--:B-1----:R-:W-:Y:S01]  /*58f0*/  IMAD.HI.U32 R0, R21, R7.reuse, RZ ;  /* 0x0000000715007227 */ /* 0x082fe200078e00ff */
[----:B------:R-:W-:Y:S02]  /*5900*/  ISETP.NE.AND P0, PT, R6, 0x1, PT ;  /* 0x000000010600780c */ /* 0x000fe40003f05270 */
[----:B------:R-:W-:Y:S01]  /*5910*/  ISETP.NE.AND P2, PT, R63, 0x1, PT ;  /* 0x000000013f00780c */ /* 0x000fe20003f45270 */
[----:B---3--:R-:W-:Y:S01]  /*5920*/  IMAD.HI.U32 R9, R22, R14, RZ ;  /* 0x0000000e16097227 */ /* 0x008fe200078e00ff */
[----:B------:R-:W-:Y:S02]  /*5930*/  SHF.R.U32.HI R0, RZ, R20, R0 ;  /* 0x00000014ff007219 */ /* 0x000fe40000011600 */
[----:B------:R-:W-:Y:S01]  /*5940*/  ISETP.NE.AND P5, PT, R3, 0x1, PT ;  /* 0x000000010300780c */ /* 0x000fe20003fa5270 */
[----:B------:R-:W-:Y:S01]  /*5950*/  IMAD.HI.U32 R13, R10, R7, RZ ;  /* 0x000000070a0d7227 */ /* 0x000fe200078e00ff */
[----:B------:R-:W-:Y:S02]  /*5960*/  SHF.R.U32.HI R9, RZ, R15, R9 ;  /* 0x0000000fff097219 */ /* 0x000fe40000011609 */
[----:B------:R-:W-:Y:S01]  /*5970*/  SEL R0, R21, R0, !P0 ;  /* 0x0000000015007207 */ /* 0x000fe20004000000 */
[----:B------:R-:W-:Y:S01]  /*5980*/  IMAD.HI.U32 R12, R11, R14, RZ ;  /* 0x0000000e0b0c7227 */ /* 0x000fe200078e00ff */
[----:B------:R-:W-:Y:S03]  /*5990*/  SEL R9, R22, R9, !P5 ;  /* 0x0000000916097207 */ /* 0x000fe60006800000 */
[-C--:B------:R-:W-:Y:S01]  /*59a0*/  IMAD.HI.U32 R8, R0, R4.reuse, RZ ;  /* 0x0000000400087227 */ /* 0x080fe200078e00ff */
[----:B------:R-:W-:Y:S03]  /*59b0*/  SHF.R.U32.HI R12, RZ, R15, R12 ;  /* 0x0000000fff0c7219 */ /* 0x000fe6000001160c */
[----:B------:R-:W-:Y:S01]  /*59c0*/  IMAD.HI.U32 R2, R9, R4, RZ ;  /* 0x0000000409027227 */ /* 0x000fe200078e00ff */
[-C--:B------:R-:W-:Y:S02]  /*59d0*/  @P2 SHF.R.U32.HI R0, RZ, R5.reuse, R8 ;  /* 0x00000005ff002219 */ /* 0x080fe40000011608 */
[----:B------:R-:W-:Y:S02]  /*59e0*/  SHF.R.U32.HI R8, RZ, R20, R13 ;  /* 0x00000014ff087219 */ /* 0x000fe4000001160d */
[----:B------:R-:W-:Y:S01]  /*59f0*/  @P2 SHF.R.U32.HI R9, RZ, R5, R2 ;  /* 0x00000005ff092219 */ /* 0x000fe20000011602 */
[----:B------:R-:W-:Y:S01]  /*5a00*/  IMAD R0, R63, R0, RZ ;  /* 0x000000003f007224 */ /* 0x000fe200078e02ff */
[----:B------:R-:W-:Y:S02]  /*5a10*/  SEL R8, R10, R8, !P0 ;  /* 0x000000080a087207 */ /* 0x000fe40004000000 */
[----:B------:R-:W-:Y:S01]  /*5a20*/  SEL R2, R11, R12, !P5 ;  /* 0x0000000c0b027207 */ /* 0x000fe20006800000 */
[C---:B------:R-:W-:Y:S01]  /*5a30*/  IMAD R12, R63.reuse, R9, RZ ;  /* 0x000000093f0c7224 */ /* 0x040fe200078e02ff */
[C---:B------:R-:W-:Y:S01]  /*5a40*/  ISETP.GE.AND P0, PT, R8.reuse, R0, PT ;  /* 0x000000000800720c */ /* 0x040fe20003f06270 */
[----:B------:R-:W-:Y:S03]  /*5a50*/  IMAD.HI.U32 R0, R8, R4, RZ ;  /* 0x0000000408007227 */ /* 0x000fe600078e00ff */
[----:B------:R-:W-:Y:S02]  /*5a60*/  ISETP.GE.OR P0, PT, R2, R12, P0 ;  /* 0x0000000c0200720c */ /* 0x000fe40000706670 */
[-C--:B------:R-:W-:Y:S04]  /*5a70*/  SHF.R.U32.HI R0, RZ, R5.reuse, R0 ;  /* 0x00000005ff007219 */ /* 0x080fe80000011600 */
[----:B------:R-:W-:Y:S05]  /*5a80*/  SEL R13, R8, R0, !P2 ;  /* 0x00000000080d7207 */ /* 0x000fea0005000000 */
[----:B------:R-:W-:Y:S02]  /*5a90*/  IMAD.MOV R12, RZ, RZ, -R13 ;  /* 0x000000ffff0c7224 */ /* 0x000fe400078e0a0d */
[C---:B------:R-:W-:Y:S04]  /*5aa0*/  @!P0 IMAD.HI.U32 R0, R2.reuse, R4, RZ ;  /* 0x0000000402008227 */ /* 0x040fe800078e00ff */
[----:B------:R-:W-:Y:S01]  /*5ab0*/  IMAD R12, R63, R12, R8 ;  /* 0x0000000c3f0c7224 */ /* 0x000fe200078e0208 */
[----:B------:R-:W-:Y:S04]  /*5ac0*/  @!P0 SHF.R.U32.HI R0, RZ, R5, R0 ;  /* 0x00000005ff008219 */ /* 0x000fe80000011600 */
[----:B------:R-:W-:Y:S04]  /*5ad0*/  @!P0 SEL R0, R2, R0, !P2 ;  /* 0x0000000002008207 */ /* 0x000fe80005000000 */
[----:B------:R-:W-:Y:S01]  /*5ae0*/  @!P0 IADD3 R13, PT, PT, R13, -R0, RZ ;  /* 0x800000000d0d8210 */ /* 0x000fe20007ffe0ff */
[----:B------:R-:W-:Y:S01]  /*5af0*/  @!P0 IMAD R0, R9, R12, R0 ;  /* 0x0000000c09008224 */ /* 0x000fe200078e0200 */
[----:B------:R-:W-:Y:S01]  /*5b00*/  IADD3 R9, PT, PT, -R8, RZ, RZ ;  /* 0x000000ff08097210 */ /* 0x000fe20007ffe1ff */
[--C-:B------:R-:W-:Y:S02]  /*5b10*/  IMAD.MOV R12, RZ, RZ, -R2.reuse ;  /* 0x000000ffff0c7224 */ /* 0x100fe400078e0a02 */
[----:B------:R-:W-:Y:S02]  /*5b20*/  @!P0 IMAD R8, R13, R63, R2 ;  /* 0x0000003f0d088224 */ /* 0x000fe400078e0202 */
[----:B------:R-:W-:Y:S02]  /*5b30*/  @!P0 IMAD.MOV.U32 R2, RZ, RZ, R0 ;  /* 0x000000ffff028224 */ /* 0x000fe400078e0000 */
[----:B------:R-:W-:Y:S02]  /*5b40*/  IMAD R11, R3, R12, R11 ;  /* 0x0000000c030b7224 */ /* 0x000fe400078e020b */
[----:B------:R-:W-:Y:S02]  /*5b50*/  IMAD R10, R6, R9, R10 ;  /* 0x00000009060a7224 */ /* 0x000fe400078e020a */
[----:B------:R-:W-:Y:S02]  /*5b60*/  IMAD R11, R2, R3, R11 ;  /* 0x00000003020b7224 */ /* 0x000fe400078e020b */
[----:B------:R-:W-:Y:S02]  /*5b70*/  IMAD R10, R8, R6, R10 ;  /* 0x00000006080a7224 */ /* 0x000fe400078e020a */
.L_x_120:
[----:B------:R-:W-:Y:S05]  /*5b80*/  BRA.U UP1, `(.L_x_121) ;  /* 0x0000000101107547 */ /* 0x000fea000b800000 */
[----:B------:R-:W-:Y:S04]  /*5b90*/  MOV R2, UR7 ;  /* 0x0000000700027c02 */ /* 0x000fe80008000f00 */
[----:B------:R-:W-:Y:S04]  /*5ba0*/  SHF.L.U32 R2, R2, 0x1f, RZ ;  /* 0x0000001f02027819 */ /* 0x000fe800000006ff */
[----:B------:R-:W2:Y:S02]  /*5bb0*/  SYNCS.PHASECHK.TRANS64.TRYWAIT P0, [UR6+0x258], R2 ;  /* 0x00025802ff0075a7 */ /* 0x000ea40008001106 */
[----:B--2---:R-:W-:Y:S05]  /*5bc0*/  @!P0 BRA `(.L_x_122) ;  /* 0x0000006800188947 */ /* 0x004fea0003800000 */
.L_x_121:
[----:B------:R-:W-:Y:S05]  /*5bd0*/  BRA.U !UP3, `(.L_x_123) ;  /* 0x000000010b347547 */ /* 0x000fea000b800000 */
[----:B------:R-:W-:Y:S01]  /*5be0*/  UPLOP3.LUT UP0, UPT, UPT, UPT, UP2, 0x80, 0x8 ;  /* 0x000000000008789c */ /* 0x000fe20003f0f020 */
[----:B--2---:R-:W-:Y:S02]  /*5bf0*/  HFMA2 R0, -RZ, RZ, 0, 5.9604644775390625e-08 ;  /* 0x00000001ff007431 */ /* 0x004fe400000001ff */
[----:B------:R-:W-:Y:S03]  /*5c00*/  IMAD.MOV.U32 R105, RZ, RZ, 0x1 ;  /* 0x00000001ff697424 */ /* 0x000fe600078e00ff */
[----:B------:R-:W-:Y:S05]  /*5c10*/  PLOP3.LUT P0, PT, PT, PT, UP0, 0x80, 0x8 ;  /* 0x000000000008781c */ /* 0x000fea0003f0f008 */
[----:B------:R-:W2:Y:S01]  /*5c20*/  @UP0 LDCU.64 UR10, c[0x0][0x888] ;  /* 0x00011100ff0a07ac */ /* 0x000ea20008000a00 */
[----:B------:R-:W-:Y:S07]  /*5c30*/  @UP0 UIMAD UR8, UR36, UR4, URZ ;  /* 0x00000004240802a4 */ /* 0x000fee000f8e02ff */
[----:B------:R-:W-:Y:S01]  /*5c40*/  @!P0 PRMT R105, R0, 0x7610, R105 ;  /* 0x0000761000698816 */ /* 0x000fe20000000069 */
[----:B--2---:R-:W-:Y:S03]  /*5c50*/  @UP0 UIMAD.WIDE UR10, UR8, 0x4, UR10 ;  /* 0x00000004080a08a5 */ /* 0x004fe6000f8e020a */
[----:B------:R-:W2:Y:S03]  /*5c60*/  @!UP0 LDCU UR8, c[0x0][0x880] ;  /* 0x00011000ff0887ac */ /* 0x000ea60008000800 */
[----:B------:R-:W-:Y:S01]  /*5c70*/  IMAD.U32 R8, RZ, RZ, UR10 ;  /* 0x0000000aff087e24 */ /* 0x000fe2000f8e00ff */
[----:B------:R-:W-:Y:S05]  /*5c80*/  MOV R9, UR11 ;  /* 0x0000000b00097c02 */ /* 0x000fea0008000f00 */
[----:B-----5:R4:W5:Y:S02]  /*5c90*/  @P0 LDG.E R89, desc[UR40][R8.64] ;  /* 0x0000002808590981 */ /* 0x020964000c1e1900 */
[----:B--2-4-:R-:W-:Y:S07]  /*5ca0*/  @!P0 IMAD.U32 R89, RZ, RZ, UR8 ;  /* 0x00000008ff598e24 */ /* 0x014fee000f8e00ff */
.L_x_123:
[----:B-----5:R-:W-:Y:S01]  /*5cb0*/  @!P4 FSETP.EQ.AND P5, PT, R89, RZ, PT ;  /* 0x000000ff5900c20b */ /* 0x020fe20003fa2000 */
[----:B------:R-:W-:Y:S01]  /*5cc0*/  @!UPT UIADD3 URZ, UPT, UPT, URZ, URZ, URZ ;  /* 0x000000fffffff290 */ /* 0x000fe2000fffe0ff */
[----:B------:R-:W-:Y:S11]  /*5cd0*/  @!P4 BRA `(.L_x_124) ;  /* 0x000000000014c947 */ /* 0x000ff60003800000 */
[----:B------:R-:W-:Y:S02]  /*5ce0*/  LOP3.LUT P0, RZ, R105, 0xff, RZ, 0xc0, !PT ;  /* 0x000000ff69ff7812 */ /* 0x000fe4000780c0ff */
[----:B------:R-:W-:Y:S04]  /*5cf0*/  PLOP3.LUT P5, PT, PT, PT, UP0, 0x80, 0x8 ;  /* 0x000000000008781c */ /* 0x000fe80003faf008 */
[----:B------:R-:W-:Y:S07]  /*5d00*/  PLOP3.LUT P5, PT, P5, PT, PT, 0x8, 0x80 ;  /* 0x000000000080781c */ /* 0x000fee0002fae170 */
[----:B------:R-:W-:Y:S11]  /*5d10*/  @P0 FSETP.EQ.AND P5, PT, R89, RZ, PT ;  /* 0x000000ff5900020b */ /* 0x000ff60003fa2000 */
[----:B------:R-:W-:Y:S02]  /*5d20*/  @!UPT UIADD3 URZ, UPT, UPT, URZ, URZ, URZ ;  /* 0x000000fffffff290 */ /* 0x000fe4000fffe0ff */
.L_x_124:
[----:B------:R-:W4:Y:S01]  /*5d30*/  SYNCS.PHASECHK.TRANS64.TRYWAIT P4, [UR6+0x248], R24 ;  /* 0x00024818ff0075a7 */ /* 0x000f220008081106 */
[----:B------:R-:W-:Y:S01]  /*5d40*/  @P3 SHF.R.U32.HI R25, RZ, 0x10, R17 ;  /* 0x00000010ff193819 */ /* 0x000fe20000011611 */
[----:B------:R-:W-:Y:S01]  /*5d50*/  VIADD R27, R27, 0x1 ;  /* 0x000000011b1b7836 */ /* 0x000fe20000000000 */
[----:B------:R-:W5:Y:S08]  /*5d60*/  LDC.64 R8, c[0x0][0xb10] ;  /* 0x0002c400ff087b82 */ /* 0x000f700000000a00 */
[----:B------:R-:W1:Y:S08]  /*5d70*/  LDC.64 R12, c[0x0][0xb18] ;  /* 0x0002c600ff0c7b82 */ /* 0x000e700000000a00 */
[----:B--2---:R-:W2:Y:S08]  /*5d80*/  @!P1 LDC R0, c[0x0][0xb20] ;  /* 0x0002c800ff009b82 */ /* 0x004eb00000000800 */
[----:B------:R-:W3:Y:S01]  /*5d90*/  @!P1 LDC R2, c[0x0][0xb0c] ;  /* 0x0002c300ff029b82 */ /* 0x000ee20000000800 */
[C---:B-----5:R-:W-:Y:S05]  /*5da0*/  @!P1 IMAD.HI.U32 R8, R11.reuse, R8, RZ ;  /* 0x000000080b089227 */ /* 0x060fea00078e00ff */
[----:B------:R-:W-:Y:S01]  /*5db0*/  @!P1 SHF.R.U32.HI R8, RZ, R9, R8 ;  /* 0x00000009ff089219 */ /* 0x000fe20000011608 */
[----:B-1----:R-:W-:Y:S01]  /*5dc0*/  @!P1 IMAD.HI.U32 R13, R10, R13, RZ ;  /* 0x0000000d0a0d9227 */ /* 0x002fe200078e00ff */
[----:B------:R-:W-:Y:S04]  /*5dd0*/  @!P1 ISETP.NE.AND P0, PT, R12, 0x1, PT ;  /* 0x000000010c00980c */ /* 0x000fe80003f05270 */
[----:B--2---:R-:W-:Y:S02]  /*5de0*/  @!P1 SHF.R.U32.HI R0, RZ, R0, R13 ;  /* 0x00000000ff009219 */ /* 0x004fe4000001160d */
[----:B---3--:R-:W-:Y:S02]  /*5df0*/  @!P1 ISETP.NE.AND P2, PT, R2, 0x1, PT ;  /* 0x000000010200980c */ /* 0x008fe40003f45270 */
[----:B------:R-:W-:Y:S02]  /*5e00*/  @!P1 SEL R9, R10, R0, !P0 ;  /* 0x000000000a099207 */ /* 0x000fe40004000000 */
[----:B------:R-:W-:Y:S02]  /*5e10*/  ELECT P0, URZ, PT ;  /* 0x0000000000ff782f */ /* 0x000fe40003800000 */
[----:B------:R-:W-:Y:S05]  /*5e20*/  @!P1 SEL R8, R11, R8, !P2 ;  /* 0x000000080b089207 */ /* 0x000fea0005000000 */
[----:B------:R-:W-:Y:S02]  /*5e30*/  @!P1 IMAD.IADD R0, R9, 0x1, -R8 ;  /* 0x0000000109009824 */ /* 0x000fe400078e0a08 */
[----:B------:R-:W-:Y:S02]  /*5e40*/  @!P1 IMAD.IADD R8, R8, 0x1, -R9 ;  /* 0x0000000108089824 */ /* 0x000fe400078e0a09 */
[----:B------:R-:W-:Y:S02]  /*5e50*/  @!P1 IMAD R11, R0, R2, R11 ;  /* 0x00000002000b9224 */ /* 0x000fe400078e020b */
[----:B------:R-:W-:Y:S01]  /*5e60*/  @!P1 IMAD R10, R8, R12, R10 ;  /* 0x0000000c080a9224 */ /* 0x000fe200078e020a */
[----:B----4-:R-:W-:Y:S06]  /*5e70*/  @!P4 BRA `(.L_x_125) ;  /* 0x000000640084c947 */ /* 0x010fec0003800000 */
.L_x_244:
[----:B------:R-:W-:Y:S01]  /*5e80*/  PLOP3.LUT P5, PT, P5, P0, PT, 0xf2, 0x2f ;  /* 0x00000000002f781c */ /* 0x000fe20002fa1e72 */
[----:B------:R-:W-:Y:S01]  /*5e90*/  UMOV UR14, 0x0 ;  /* 0x00000000000e7882 */ /* 0x000fe20000000000 */
[----:B------:R-:W-:Y:S01]  /*5ea0*/  LOP3.LUT R28, R28, 0x1, RZ, 0x3c, !PT ;  /* 0x000000011c1c7812 */ /* 0x000fe200078e3cff */
[----:B------:R-:W-:Y:S01]  /*5eb0*/  UMOV UR15, 0x10000000 ;  /* 0x10000000000f7882 */ /* 0x000fe20000000000 */
[----:B------:R-:W-:Y:S01]  /*5ec0*/  UMOV UR12, UR36 ;  /* 0x00000024000c7c82 */ /* 0x000fe20008000000 */
[----:B------:R-:W-:Y:S08]  /*5ed0*/  @P3 R2UR UR36, R25 ;  /* 0x00000000192432ca */ /* 0x000ff000000e0000 */
[----:B------:R-:W-:Y:S01]  /*5ee0*/  @!P5 IADD3 R2, P0, PT, R30, 0x580, RZ ;  /* 0x000005801e02d810 */ /* 0x000fe20007f1e0ff */
[----:B------:R-:W-:Y:S01]  /*5ef0*/  @!P5 IMAD.SHL.U32 R104, R104, 0x40, RZ ;  /* 0x000000406868d824 */ /* 0x000fe200078e00ff */
[----:B------:R-:W-:Y:S01]  /*5f00*/  VOTEU.ALL UP1, P5 ;  /* 0x0000000000ff7886 */ /* 0x000fe20002820000 */
[----:B------:R-:W-:Y:S01]  /*5f10*/  @!P5 IMAD.SHL.U32 R103, R103, 0x40, RZ ;  /* 0x000000406767d824 */ /* 0x000fe200078e00ff */
[----:B------:R-:W-:Y:S01]  /*5f20*/  @!P5 R2UR UR9, R2 ;  /* 0x000000000209d2ca */ /* 0x000fe200000e0000 */
[----:B-1----:R-:W-:Y:S01]  /*5f30*/  @!P5 IMAD.X R0, RZ, RZ, R31, P0 ;  /* 0x000000ffff00d224 */ /* 0x002fe200000e061f */
[----:B------:R-:W-:Y:S01]  /*5f40*/  @!P5 R2UR UR10, R104 ;  /* 0x00000000680ad2ca */ /* 0x000fe200000e0000 */
[----:B------:R-:W-:Y:S01]  /*5f50*/  IMAD.IADD R104, R10, 0x1, R91 ;  /* 0x000000010a687824 */ /* 0x000fe200078e025b */
[----:B------:R-:W-:Y:S01]  /*5f60*/  @!P5 R2UR UR11, R103 ;  /* 0x00000000670bd2ca */ /* 0x000fe200000e0000 */
[----:B------:R-:W-:Y:S01]  /*5f70*/  IMAD.IADD R103, R11, 0x1, R102 ;  /* 0x000000010b677824 */ /* 0x000fe200078e0266 */
[----:B------:R-:W-:Y:S02]  /*5f80*/  @!P5 R2UR UR8, R0 ;  /* 0x000000000008d2ca */ /* 0x000fe400000e0000 */
[C---:B------:R-:W-:Y:S04]  /*5f90*/  ISETP.NE.AND P0, PT, R27.reuse, 0x2, PT ;  /* 0x000000021b00780c */ /* 0x040fe80003f05270 */
[----:B------:R-:W-:Y:S01]  /*5fa0*/  SEL R0, RZ, 0x1, P0 ;  /* 0x00000001ff007807 */ /* 0x000fe20000000000 */
[----:B------:R-:W-:Y:S01]  /*5fb0*/  IMAD.U32 R8, RZ, RZ, UR9 ;  /* 0x00000009ff087e24 */ /* 0x000fe2000f8e00ff */
[----:B------:R-:W-:Y:S01]  /*5fc0*/  @!UP1 UIADD3 UR9, UPT, UPT, UR6, 0x240, URZ ;  /* 0x0000024006099890 */ /* 0x000fe2000fffe0ff */
[----:B------:R-:W-:Y:S02]  /*5fd0*/  SEL R27, R27, RZ, P0 ;  /* 0x000000ff1b1b7207 */ /* 0x000fe40000000000 */
[----:B------:R-:W-:Y:S02]  /*5fe0*/  LOP3.LUT R26, R26, R0, RZ, 0x3c, !PT ;  /* 0x000000001a1a7212 */ /* 0x000fe400078e3cff */
[----:B------:R-:W-:Y:S01]  /*5ff0*/  IMAD.U32 R9, RZ, RZ, UR8 ;  /* 0x00000008ff097e24 */ /* 0x000fe2000f8e00ff */
[----:B------:R-:W-:Y:S01]  /*6000*/  @!P5 R2UR UR16, R8 ;  /* 0x000000000810d2ca */ /* 0x000fe200000e0000 */
[----:B------:R-:W-:Y:S01]  /*6010*/  @!UP1 UIADD3 UR8, UPT, UPT, UR6, 0x400, URZ ;  /* 0x0000040006089890 */ /* 0x000fe2000fffe0ff */
[----:B------:R-:W-:Y:S02]  /*6020*/  VOTEU.ALL UP1, P5 ;  /* 0x0000000000ff7886 */ /* 0x000fe40002820000 */
[----:B------:R-:W-:Y:S11]  /*6030*/  @!P5 R2UR UR17, R9 ;  /* 0x000000000911d2ca */ /* 0x000ff600000e0000 */
[----:B------:R-:W-:Y:S02]  /*6040*/  @!UPT UIADD3 URZ, UPT, UPT, URZ, URZ, URZ ;  /* 0x000000fffffff290 */ /* 0x000fe4000fffe0ff */
[----:B------:R2:W-:Y:S01]  /*6050*/  @!UP1 UTMALDG.3D [UR8], [UR16], desc[UR14] ;  /* 0x00000e08100095b4 */ /* 0x0005e20008011000 */
[----:B------:R2:W-:Y:S01]  /*6060*/  @!P5 SYNCS.ARRIVE.TRANS64.RED.A0TR RZ, [UR6+0x240], R23 ;  /* 0x00024017ffffd9a7 */ /* 0x0005e20008300406 */
[----:B------:R-:W-:Y:S01]  /*6070*/  UPLOP3.LUT UP1, UPT, UPT, UPT, UPT, 0x80, 0x8 ;  /* 0x000000000008789c */ /* 0x000fe20003f2f070 */
[----:B------:R-:W-:Y:S01]  /*6080*/  SYNCS.ARRIVE.TRANS64.RED.A1T0 RZ, [UR37], RZ ;  /* 0x000000ffffff79a7 */ /* 0x000fe20008100425 */
[----:B------:R-:W-:Y:S09]  /*6090*/  @P3 BRA `(.L_x_126) ;  /* 0xfffffff400b43947 */ /* 0x000ff2000383ffff */
[----:B------:R-:W-:Y:S07]  /*60a0*/  MOV R0, UR6 ;  /* 0x0000000600007c02 */ /* 0x000fee0008000f00 */
.L_x_127:
[----:B-1----:R-:W-:-:S04]  /*60b0*/  SHF.L.U32 R2, R28, 0x1f, RZ ;  /* 0x0000001f1c027819 */ /* 0x002fc800000006ff */
[----:B------:R1:W3:Y:S03]  /*60c0*/  SYNCS.PHASECHK.TRANS64.TRYWAIT P0, [R0+URZ+0x248], R2 ;  /* 0x00024802000075a7 */ /* 0x0002e600080011ff */
[----:B---3--:R-:W-:Y:S05]  /*60d0*/  @!P0 NANOSLEEP.SYNCS 0x989680 ;  /* 0x009896800000895d */ /* 0x008fea0003900000 */
[----:B------:R-:W3:Y:S02]  /*60e0*/  @!P0 SYNCS.PHASECHK.TRANS64 P0, [R0+URZ+0x248], R2 ;  /* 0x00024802000085a7 */ /* 0x000ee400080010ff */
[----:B--23--:R-:W-:Y:S05]  /*60f0*/  @P0 EXIT ;  /* 0x000000000000094d */ /* 0x00cfea0003800000 */
[----:B------:R-:W-:Y:S05]  /*6100*/  BRA `(.L_x_127) ;  /* 0xfffffffc00e87947 */ /* 0x000fea000383ffff */
.L_x_118:
[----:B------:R-:W-:-:S06]  /*6110*/  UISETP.GE.AND UP1, UPT, UR10, 0x4, UPT ;  /* 0x000000040a00788c */ /* 0x000fcc000bf26270 */
[----:B------:R-:W-:-:S13]  /*6120*/  PLOP3.LUT P0, PT, PT, PT, UP1, 0x80, 0x8 ;  /* 0x000000000008781c */ /* 0x000fda0003f0f018 */
[----:B------:R-:W-:Y:S05]  /*6130*/  @!P0 EXIT ;  /* 0x000000000000894d */ /* 0x000fea0003800000 */
[----:B------:R-:W-:Y:S01]  /*6140*/  BAR.SYNC.DEFER_BLOCKING 0x6, 0xa0 ;  /* 0x0182800000007b1d */ /* 0x000fe20000010000 */
[C---:B------:R-:W-:Y:S01]  /*6150*/  IMAD.SHL.U32 R4, R109.reuse, 0x40, RZ ;  /* 0x000000406d047824 */ /* 0x040fe200078e00ff */
[----:B------:R-:W-:Y:S01]  /*6160*/  SHF.R.U32.HI R3, RZ, 0x1, R109 ;  /* 0x00000001ff037819 */ /* 0x000fe2000001166d */
[----:B------:R-:W-:Y:S01]  /*6170*/  IMAD.SHL.U32 R111, R112, 0x800, RZ ;  /* 0x00000800706f7824 */ /* 0x000fe200078e00ff */
[----:B------:R-:W-:Y:S01]  /*6180*/  CS2R R114, SRZ ;  /* 0x0000000000727805 */ /* 0x000fe2000001ff00 */
[C---:B------:R-:W-:Y:S01]  /*6190*/  IMAD.U32 R73, R109.reuse, 0x10000, RZ ;  /* 0x000100006d497824 */ /* 0x040fe200078e00ff */
[----:B------:R-:W-:Y:S01]  /*61a0*/  UMOV UR43, 0x400 ;  /* 0x00000400002b7882 */ /* 0x000fe20000000000 */
[C---:B------:R-:W-:Y:S01]  /*61b0*/  LOP3.LUT R2, R4.reuse, 0x180, RZ, 0xc0, !PT ;  /* 0x0000018004027812 */ /* 0x040fe200078ec0ff */
[----:B------:R-:W-:Y:S01]  /*61c0*/  ULEA UR43, UR37, UR43, 0x18 ;  /* 0x0000002b252b7291 */ /* 0x000fe2000f8ec0ff */
[----:B------:R-:W1:Y:S01]  /*61d0*/  LDC R108, c[0x0][0x370] ;  /* 0x0000dc00ff6c7b82 */ /* 0x000e620000000800 */
[----:B------:R-:W-:Y:S01]  /*61e0*/  LOP3.LUT R4, R4, 0x640, RZ, 0xc0, !PT ;  /* 0x0000064004047812 */ /* 0x000fe200078ec0ff */
[----:B------:R-:W-:Y:S01]  /*61f0*/  IMAD.MOV.U32 R72, RZ, RZ, RZ ;  /* 0x000000ffff487224 */ /* 0x000fe200078e00ff */
[----:B------:R-:W-:Y:S01]  /*6200*/  LOP3.LUT R3, R2, 0x20, R3, 0xf8, !PT ;  /* 0x0000002002037812 */ /* 0x000fe200078ef803 */
[----:B------:R-:W-:Y:S01]  /*6210*/  IMAD.SHL.U32 R2, R109, 0x8, RZ ;  /* 0x000000086d027824 */ /* 0x000fe200078e00ff */
[----:B------:R-:W-:Y:S01]  /*6220*/  LOP3.LUT R111, R4, 0x800, R111, 0xf8, !PT ;  /* 0x00000800046f7812 */ /* 0x000fe200078ef86f */
[----:B------:R-:W-:Y:S01]  /*6230*/  UIADD3 UR4, UPT, UPT, UR43, 0x1400, URZ ;  /* 0x000014002b047890 */ /* 0x000fe2000fffe0ff */
[----:B------:R-:W-:Y:S01]  /*6240*/  IMAD.MOV.U32 R116, RZ, RZ, RZ ;  /* 0x000000ffff747224 */ /* 0x000fe200078e00ff */
[----:B------:R-:W2:Y:S01]  /*6250*/  LDC R69, c[0x0][0xb0c] ;  /* 0x0002c300ff457b82 */ /* 0x000ea20000000800 */
[----:B------:R-:W-:Y:S01]  /*6260*/  LOP3.LUT R2, R3, 0x30, R2, 0x78, !PT ;  /* 0x0000003003027812 */ /* 0x000fe200078e7802 */
[----:B------:R-:W-:Y:S01]  /*6270*/  IMAD.SHL.U32 R3, R112, 0x200000, RZ ;  /* 0x0020000070037824 */ /* 0x000fe200078e00ff */
[----:B------:R-:W3:Y:S01]  /*6280*/  LDCU.64 UR46, c[0x0][0x348] ;  /* 0x00006900ff2e77ac */ /* 0x000ee20008000a00 */
[----:B------:R-:W-:Y:S01]  /*6290*/  IMAD.MOV.U32 R120, RZ, RZ, RZ ;  /* 0x000000ffff787224 */ /* 0x000fe200078e00ff */
[----:B------:R-:W-:Y:S01]  /*62a0*/  LOP3.LUT R111, R111, R2, RZ, 0xfc, !PT ;  /* 0x000000026f6f7212 */ /* 0x000fe200078efcff */
[----:B------:R-:W-:Y:S01]  /*62b0*/  IMAD.SHL.U32 R2, R109, 0x10, RZ ;  /* 0x000000106d027824 */ /* 0x000fe200078e00ff */
[----:B------:R-:W4:Y:S01]  /*62c0*/  LDS R0, [UR43+0x310] ;  /* 0x0003102bff007984 */ /* 0x000f220008000800 */
[----:B------:R-:W1:Y:S01]  /*62d0*/  LDC R106, c[0x0][0xb20] ;  /* 0x0002c800ff6a7b82 */ /* 0x000e620000000800 */
[----:B------:R-:W-:Y:S01]  /*62e0*/  LOP3.LUT R3, R3, 0x200000, RZ, 0xc0, !PT ;  /* 0x0020000003037812 */ /* 0x000fe200078ec0ff */
[----:B------:R-:W-:Y:S01]  /*62f0*/  VIADD R110, R111, UR43 ;  /* 0x0000002b6f6e7c36 */ /* 0x000fe20008000000 */
[----:B------:R-:W-:Y:S01]  /*6300*/  LOP3.LUT R2, R2, 0x20, RZ, 0xc0, !PT ;  /* 0x0000002002027812 */ /* 0x000fe200078ec0ff */
[----:B------:R-:W-:Y:S01]  /*6310*/  IMAD.U32 R117, RZ, RZ, UR4 ;  /* 0x00000004ff757e24 */ /* 0x000fe2000f8e00ff */
[----:B------:R-:W-:Y:S01]  /*6320*/  LOP3.LUT R73, R3, 0x400000, R73, 0xf8, !PT ;  /* 0x0040000003497812 */ /* 0x000fe200078ef849 */
[----:B------:R-:W1:Y:S01]  /*6330*/  LDCU.64 UR38, c[0x0][0x888] ;  /* 0x00011100ff2677ac */ /* 0x000e620008000a00 */
[----:B------:R-:W-:Y:S01]  /*6340*/  IADD3 R110, PT, PT, -R2, 0x400, R110 ;  /* 0x00000400026e7810 */ /* 0x000fe20007ffe16e */
[----:B------:R-:W1:Y:S01]  /*6350*/  LDC R68, c[0x0][0xb30] ;  /* 0x0002cc00ff447b82 */ /* 0x000e620000000800 */
[----:B------:R-:W-:-:S07]  /*6360*/  UIADD3 UR42, UPT, UPT, UR43, 0x400, URZ ;  /* 0x000004002b2a7890 */ /* 0x000fce000fffe0ff */
[----:B------:R-:W1:Y:S08]  /*6370*/  LDC.64 R100, c[0x0][0xb10] ;  /* 0x0002c400ff647b82 */ /* 0x000e700000000a00 */
[----:B------:R-:W1:Y:S08]  /*6380*/  LDC.64 R66, c[0x0][0xb18] ;  /* 0x0002c600ff427b82 */ /* 0x000e700000000a00 */
[----:B------:R-:W1:Y:S01]  /*6390*/  LDC.64 R96, c[0x0][0x888] ;  /* 0x00022200ff607b82 */ /* 0x000e620000000a00 */
[----:B----4-:R-:W-:-:S07]  /*63a0*/  IMAD.IADD R73, R0, 0x1, R73 ;  /* 0x0000000100497824 */ /* 0x010fce00078e0249 */
[----:B------:R-:W4:Y:S08]  /*63b0*/  LDC.64 R64, c[0x0][0xb28] ;  /* 0x0002ca00ff407b82 */ /* 0x000f300000000a00 */
[----:B------:R-:W1:Y:S08]  /*63c0*/  LDC.64 R98, c[0x0][0x890] ;  /* 0x00022400ff627b82 */ /* 0x000e700000000a00 */
[----:B------:R-:W1:Y:S08]  /*63d0*/  LDC.64 R94, c[0x0][0x8b0] ;  /* 0x00022c00ff5e7b82 */ /* 0x000e700000000a00 */
[----:B------:R-:W1:Y:S08]  /*63e0*/  LDC.64 R92, c[0x0][0x8a8] ;  /* 0x00022a00ff5c7b82 */ /* 0x000e700000000a00 */
[----:B--23--:R-:W1:Y:S02]  /*63f0*/  LDC R107, c[0x0][0x374] ;  /* 0x0000dd00ff6b7b82 */ /* 0x00ce640000000800 */
.L_x_146:
[C---:B------:R-:W-:Y:S02]  /*6400*/  LEA R0, R120.reuse, UR43, 0x3 ;  /* 0x0000002b78007c11 */ /* 0x040fe4000f8e18ff */
[----:B------:R-:W-:Y:S02]  /*6410*/  SHF.L.U32 R2, R115, 0x1f, RZ ;  /* 0x0000001f73027819 */ /* 0x000fe400000006ff */
[----:B------:R-:W-:Y:S02]  /*6420*/  LEA R16, R120, UR43, 0x4 ;  /* 0x0000002b78107c11 */ /* 0x000fe4000f8e20ff */
[----:B------:R-:W2:Y:S02]  /*6430*/  SYNCS.PHASECHK.TRANS64.TRYWAIT P0, [R0+URZ+0x260], R2 ;  /* 0x00026002000075a7 */ /* 0x000ea400080011ff */
[----:B-12---:R-:W-:Y:S05]  /*6440*/  @!P0 BRA `(.L_x_128) ;  /* 0x0000006000288947 */ /* 0x006fea0003800000 */
.L_x_245:
[----:B------:R-:W3:Y:S01]  /*6450*/  LDC.64 R10, c[0x0][0xb10] ;  /* 0x0002c400ff0a7b82 */ /* 0x000ee20000000a00 */
[----:B------:R-:W4:Y:S01]  /*6460*/  LDS.128 R16, [R16+0x2f0] ;  /* 0x0002f00010107984 */ /* 0x000f220000000c00 */
[----:B-1----:R-:W-:Y:S01]  /*6470*/  ISETP.NE.AND P1, PT, R68, 0x1, PT ;  /* 0x000000014400780c */ /* 0x002fe20003f25270 */
[----:B--2---:R-:W-:Y:S01]  /*6480*/  VIADD R0, R0, 0x270 ;  /* 0x0000027000007836 */ /* 0x004fe20000000000 */
[----:B------:R-:W-:Y:S04]  /*6490*/  ISETP.GE.AND P0, PT, R63, 0x1, PT ;  /* 0x000000013f00780c */ /* 0x000fe80003f06270 */
[----:B------:R-:W1:Y:S01]  /*64a0*/  LDC.64 R8, c[0x0][0xb18] ;  /* 0x0002c600ff087b82 */ /* 0x000e620000000a00 */
[----:B------:R-:W-:Y:S01]  /*64b0*/  PRMT R0, RZ, 0x654, R0 ;  /* 0x00000654ff007816 */ /* 0x000fe20000000000 */
[----:B------:R-:W-:Y:S01]  /*64c0*/  @!PT LDS RZ, [RZ] ;  /* 0x00000000fffff984 */ /* 0x000fe20000000800 */
[----:B------:R-:W-:Y:S01]  /*64d0*/  @!PT LDS RZ, [RZ] ;  /* 0x00000000fffff984 */ /* 0x000fe20000000800 */
[----:B------:R-:W-:Y:S01]  /*64e0*/  @!PT LDS RZ, [RZ] ;  /* 0x00000000fffff984 */ /* 0x000fe20000000800 */
[----:B------:R-:W-:Y:S01]  /*64f0*/  @!PT LDS RZ, [RZ] ;  /* 0x00000000fffff984 */ /* 0x000fe20000000800 */
[----:B------:R2:W-:Y:S06]  /*6500*/  MEMBAR.ALL.CTA ;  /* 0x0000000000007992 */ /* 0x0005ec0000008000 */
[----:B--2---:R-:W2:Y:S01]  /*6510*/  FENCE.VIEW.ASYNC.S ;  /* 0x00000000000073c6 */ /* 0x004ea20000000000 */
[----:B------:R-:W1:Y:S08]  /*6520*/  @!P1 LDC R12, c[0x0][0xb20] ;  /* 0x0002c800ff0c9b82 */ /* 0x000e700000000800 */
[----:B------:R-:W1:Y:S01]  /*6530*/  @!P1 LDC R7, c[0x0][0xb0c] ;  /* 0x0002c300ff079b82 */ /* 0x000e620000000800 */
[----:B--2---:R2:W-:Y:S01]  /*6540*/  SYNCS.ARRIVE.TRANS64.RED.A1T0 RZ, [R0+URZ], RZ ;  /* 0x000000ff00ff79a7 */ /* 0x0045e200081004ff */
[----:B----4-:R-:W-:Y:S04]  /*6550*/  LOP3.LUT P4, RZ, R18, 0x1, RZ, 0xc0, !PT ;  /* 0x0000000112ff7812 */ /* 0x010fe8000788c0ff */
[----:B------:R-:W-:Y:S09]  /*6560*/  P2R R118, PR, RZ, 0x10 ;  /* 0x00000010ff767803 */ /* 0x000ff20000000000 */
[----:B------:R-:W-:Y:S02]  /*6570*/  @P4 MOV R71, R16 ;  /* 0x0000001000474202 */ /* 0x000fe40000000f00 */
[----:B------:R-:W-:Y:S01]  /*6580*/  @P4 LOP3.LUT R70, R17, 0xffff, RZ, 0xc0, !PT ;  /* 0x0000ffff11464812 */ /* 0x000fe200078ec0ff */
[----:B--23--:R-:W-:Y:S06]  /*6590*/  @!P0 BRA `(.L_x_129) ;  /* 0x0000000000a48947 */ /* 0x00cfec0003800000 */
[-C--:B------:R-:W-:Y:S01]  /*65a0*/  IMAD.HI.U32 R0, R107, R67.reuse, RZ ;  /* 0x000000436b007227 */ /* 0x080fe200078e00ff */
[----:B------:R-:W-:Y:S02]  /*65b0*/  ISETP.NE.AND P0, PT, R66, 0x1, PT ;  /* 0x000000014200780c */ /* 0x000fe40003f05270 */
[----:B------:R-:W-:Y:S01]  /*65c0*/  ISETP.NE.AND P2, PT, R63, 0x1, PT ;  /* 0x000000013f00780c */ /* 0x000fe20003f45270 */
[----:B------:R-:W-:Y:S01]  /*65d0*/  IMAD.HI.U32 R4, R108, R100, RZ ;  /* 0x000000646c047227 */ /* 0x000fe200078e00ff */
[----:B------:R-:W-:Y:S02]  /*65e0*/  SHF.R.U32.HI R0, RZ, R106, R0 ;  /* 0x0000006aff007219 */ /* 0x000fe40000011600 */
[----:B------:R-:W-:Y:S01]  /*65f0*/  ISETP.NE.AND P3, PT, R69, 0x1, PT ;  /* 0x000000014500780c */ /* 0x000fe20003f65270 */
[----:B------:R-:W-:Y:S01]  /*6600*/  IMAD.HI.U32 R6, R70, R67, RZ ;  /* 0x0000004346067227 */ /* 0x000fe200078e00ff */
[-C--:B------:R-:W-:Y:S02]  /*6610*/  SHF.R.U32.HI R4, RZ, R101.reuse, R4 ;  /* 0x00000065ff047219 */ /* 0x080fe40000011604 */
        /* <DEDUP_REMOVED lines=12> */
[----:B------:R-:W-:Y:S01]  /*66e0*/  IMAD R5, R63, R4, RZ ;  /* 0x000000043f057224 */ /* 0x000fe200078e02ff */
[C---:B------:R-:W-:Y:S01]  /*66f0*/  ISETP.GE.AND P0, PT, R3.reuse, R0, PT ;  /* 0x000000000300720c */ /* 0x040fe20003f06270 */
[C---:B------:R-:W-:Y:S03]  /*6700*/  IMAD.HI.U32 R0, R3.reuse, R64, RZ ;  /* 0x0000004003007227 */ /* 0x040fe600078e00ff */
[C---:B------:R-:W-:Y:S02]  /*6710*/  ISETP.GE.OR P0, PT, R2.reuse, R5, P0 ;  /* 0x000000050200720c */ /* 0x040fe40000706670 */
[----:B------:R-:W-:Y:S04]  /*6720*/  SHF.R.U32.HI R0, RZ, R65, R0 ;  /* 0x00000041ff007219 */ /* 0x000fe80000011600 */
        /* <DEDUP_REMOVED lines=15> */
[----:B------:R-:W-:Y:S07]  /*6820*/  IMAD R70, R3, R66, R70 ;  /* 0x0000004203467224 */ /* 0x000fee00078e0246 */
.L_x_129:
[----:B------:R-:W-:Y:S01]  /*6830*/  @!P1 IMAD.HI.U32 R0, R71, R10, RZ ;  /* 0x0000000a47009227 */ /* 0x000fe200078e00ff */
[----:B-1----:R-:W-:Y:S01]  /*6840*/  @!P1 ISETP.NE.AND P0, PT, R8, 0x1, PT ;  /* 0x000000010800980c */ /* 0x002fe20003f05270 */
[----:B------:R-:W-:Y:S01]  /*6850*/  ULOP3.LUT UP0, URZ, UR42, 0x1b0, URZ, 0xc0, !UPT ;  /* 0x000001b02aff7892 */ /* 0x000fe2000f80c0ff */
[----:B------:R-:W-:Y:S01]  /*6860*/  @!P1 ISETP.NE.AND P2, PT, R7, 0x1, PT ;  /* 0x000000010700980c */ /* 0x000fe20003f45270 */
[----:B------:R-:W-:Y:S01]  /*6870*/  @!P1 IMAD.HI.U32 R2, R70, R9, RZ ;  /* 0x0000000946029227 */ /* 0x000fe200078e00ff */
[----:B------:R-:W-:Y:S02]  /*6880*/  @!P1 SHF.R.U32.HI R0, RZ, R11, R0 ;  /* 0x0000000bff009219 */ /* 0x000fe40000011600 */
[----:B------:R-:W-:Y:S01]  /*6890*/  @P4 SHF.R.U32.HI R113, RZ, 0x10, R17 ;  /* 0x00000010ff714819 */ /* 0x000fe20000011611 */
[----:B------:R-:W-:Y:S01]  /*68a0*/  VIADD R120, R120, 0x1 ;  /* 0x0000000178787836 */ /* 0x000fe20000000000 */
[----:B------:R-:W-:Y:S02]  /*68b0*/  @!P1 SHF.R.U32.HI R2, RZ, R12, R2 ;  /* 0x0000000cff029219 */ /* 0x000fe40000011602 */
[----:B------:R-:W-:Y:S02]  /*68c0*/  @!P1 SEL R3, R71, R0, !P2 ;  /* 0x0000000047039207 */ /* 0x000fe40005000000 */
[----:B------:R-:W-:Y:S05]  /*68d0*/  @!P1 SEL R2, R70, R2, !P0 ;  /* 0x0000000246029207 */ /* 0x000fea0004000000 */
[----:B------:R-:W-:Y:S02]  /*68e0*/  @!P1 IMAD.IADD R0, R2, 0x1, -R3 ;  /* 0x0000000102009824 */ /* 0x000fe400078e0a03 */
[----:B------:R-:W-:Y:S02]  /*68f0*/  @!P1 IMAD.IADD R2, R3, 0x1, -R2 ;  /* 0x0000000103029824 */ /* 0x000fe400078e0a02 */
[----:B------:R-:W-:Y:S02]  /*6900*/  @!P1 IMAD R71, R0, R7, R71 ;  /* 0x0000000700479224 */ /* 0x000fe400078e0247 */
[----:B------:R-:W-:Y:S01]  /*6910*/  @!P1 IMAD R70, R2, R8, R70 ;  /* 0x0000000802469224 */ /* 0x000fe200078e0246 */
[----:B------:R-:W-:Y:S06]  /*6920*/  BRA.U !UP0, `(.L_x_130) ;  /* 0x0000000108407547 */ /* 0x000fec000b800000 */
[----:B------:R-:W1:Y:S01]  /*6930*/  LDCU.64 UR8, c[0x4][0x80] ;  /* 0x01001000ff0877ac */ /* 0x000e620008000a00 */
[----:B------:R-:W-:Y:S01]  /*6940*/  MOV R3, 0x0 ;  /* 0x0000000000037802 */ /* 0x000fe20000000f00 */
[----:B------:R-:W-:Y:S02]  /*6950*/  HFMA2 R12, -RZ, RZ, 0, 5.9604644775390625e-08 ;  /* 0x00000001ff0c7431 */ /* 0x000fe400000001ff */
[----:B------:R-:W-:Y:S02]  /*6960*/  IMAD.MOV.U32 R8, RZ, RZ, 0x70 ;  /* 0x00000070ff087424 */ /* 0x000fe400078e00ff */
[----:B------:R-:W-:Y:S01]  /*6970*/  IMAD.MOV.U32 R13, RZ, RZ, RZ ;  /* 0x000000ffff0d7224 */ /* 0x000fe200078e00ff */
[----:B------:R-:W2:Y:S01]  /*6980*/  LDCU.64 UR6, c[0x4][0x88] ;  /* 0x01001100ff0677ac */ /* 0x000ea20008000a00 */
[----:B------:R-:W3:Y:S01]  /*6990*/  LDC.64 R2, c[0x4][R3] ;  /* 0x0100000003027b82 */ /* 0x000ee20000000a00 */
[----:B------:R-:W4:Y:S01]  /*69a0*/  LDCU.64 UR4, c[0x4][0x8] ;  /* 0x01000100ff0477ac */ /* 0x000f220008000a00 */
[----:B-1----:R-:W-:Y:S01]  /*69b0*/  MOV R5, UR9 ;  /* 0x0000000900057c02 */ /* 0x002fe20008000f00 */
[----:B------:R-:W-:Y:S01]  /*69c0*/  IMAD.U32 R4, RZ, RZ, UR8 ;  /* 0x00000008ff047e24 */ /* 0x000fe2000f8e00ff */
[----:B--2---:R-:W-:Y:S01]  /*69d0*/  MOV R7, UR7 ;  /* 0x0000000700077c02 */ /* 0x004fe20008000f00 */
[----:B------:R-:W-:Y:S01]  /*69e0*/  IMAD.U32 R6, RZ, RZ, UR6 ;  /* 0x00000006ff067e24 */ /* 0x000fe2000f8e00ff */
[----:B----4-:R-:W-:Y:S01]  /*69f0*/  MOV R11, UR5 ;  /* 0x00000005000b7c02 */ /* 0x010fe20008000f00 */
[----:B------:R-:W-:Y:S02]  /*6a00*/  IMAD.U32 R10, RZ, RZ, UR4 ;  /* 0x00000004ff0a7e24 */ /* 0x000fe4000f8e00ff */
[----:B------:R-:W-:Y:S07]  /*6a10*/  LEPC R20, `(.L_x_130) ;  /* 0x000000001014794e */ /* 0x000fee0000000000 */
[----:B---3-5:R-:W-:Y:S05]  /*6a20*/  CALL.ABS.NOINC R2 ;  /* 0x0000000002007343 */ /* 0x028fea0003c00000 */
.L_x_130:
[----:B------:R-:W-:Y:S01]  /*6a30*/  LOP3.LUT P0, RZ, R117, 0x1b0, RZ, 0xc0, !PT ;  /* 0x000001b075ff7812 */ /* 0x000fe2000780c0ff */
[----:B------:R-:W-:Y:S11]  /*6a40*/  BSSY.RECONVERGENT B6, `(.L_x_131) ;  /* 0x0000013000067945 */ /* 0x000ff60003800200 */
[----:B------:R-:W-:Y:S01]  /*6a50*/  @!UPT UIADD3 URZ, UPT, UPT, URZ, URZ, URZ ;  /* 0x000000fffffff290 */ /* 0x000fe2000fffe0ff */
[----:B------:R-:W-:Y:S05]  /*6a60*/  @!P0 BRA `(.L_x_132) ;  /* 0x0000000000408947 */ /* 0x000fea0003800000 */
        /* <DEDUP_REMOVED lines=16> */
.L_x_132:
[----:B------:R-:W-:Y:S05]  /*6b70*/  BSYNC.RECONVERGENT B6 ;  /* 0x0000000000067941 */ /* 0x000fea0003800200 */
.L_x_131:
[----:B------:R-:W-:Y:S02]  /*6b80*/  ISETP.NE.U32.AND P3, PT, R98, RZ, PT ;  /* 0x000000ff6200720c */ /* 0x000fe40003f65070 */
[----:B------:R-:W-:Y:S02]  /*6b90*/  ISETP.NE.U32.AND P2, PT, R94, RZ, PT ;  /* 0x000000ff5e00720c */ /* 0x000fe40003f45070 */
[----:B------:R-:W-:Y:S02]  /*6ba0*/  ISETP.NE.AND.EX P3, PT, R99, RZ, PT, P3 ;  /* 0x000000ff6300720c */ /* 0x000fe40003f65330 */
[----:B------:R-:W-:Y:S02]  /*6bb0*/  PLOP3.LUT P0, PT, PT, PT, PT, 0x8, 0x80 ;  /* 0x000000000080781c */ /* 0x000fe40003f0e170 */
[----:B------:R-:W-:Y:S09]  /*6bc0*/  ISETP.NE.AND.EX P2, PT, R95, RZ, PT, P2 ;  /* 0x000000ff5f00720c */ /* 0x000ff20003f45320 */
[----:B------:R-:W-:Y:S05]  /*6bd0*/  @!P3 BRA `(.L_x_133) ;  /* 0x00000000002cb947 */ /* 0x000fea0003800000 */
[----:B------:R-:W-:Y:S01]  /*6be0*/  ISETP.NE.U32.AND P1, PT, R96, RZ, PT ;  /* 0x000000ff6000720c */ /* 0x000fe20003f25070 */
[----:B------:R-:W-:Y:S03]  /*6bf0*/  IMAD.MOV.U32 R105, RZ, RZ, 0x1 ;  /* 0x00000001ff697424 */ /* 0x000fe600078e00ff */
[----:B------:R-:W-:Y:S11]  /*6c00*/  ISETP.NE.AND.EX P1, PT, R97, RZ, PT, P1 ;  /* 0x000000ff6100720c */ /* 0x000ff60003f25310 */
[----:B------:R-:W-:Y:S02]  /*6c10*/  @!UPT UIADD3 URZ, UPT, UPT, URZ, URZ, URZ ;  /* 0x000000fffffff290 */ /* 0x000fe4000fffe0ff */
[----:B------:R-:W1:Y:S01]  /*6c20*/  @P1 LDC.64 R2, c[0x0][0x888] ;  /* 0x00022200ff021b82 */ /* 0x000e620000000a00 */
[----:B------:R-:W-:Y:S04]  /*6c30*/  @P1 IMAD R0, R98, UR36, RZ ;  /* 0x0000002462001c24 */ /* 0x000fe8000f8e02ff */
[----:B-1----:R-:W-:Y:S04]  /*6c40*/  @P1 IMAD.WIDE R2, R0, 0x4, R2 ;  /* 0x0000000400021825 */ /* 0x002fe800078e0202 */
[----:B------:R-:W-:Y:S01]  /*6c50*/  HFMA2 R0, -RZ, RZ, 0, 5.9604644775390625e-08 ;  /* 0x00000001ff007431 */ /* 0x000fe200000001ff */
[----:B-----5:R1:W5:Y:S04]  /*6c60*/  @P1 LDG.E R89, desc[UR40][R2.64] ;  /* 0x0000002802591981 */ /* 0x020368000c1e1900 */
[----:B------:R-:W-:Y:S01]  /*6c70*/  @!P1 PRMT R105, R0, 0x7610, R105 ;  /* 0x0000761000699816 */ /* 0x000fe20000000069 */
[----:B-1----:R-:W2:Y:S06]  /*6c80*/  @!P1 LDC R89, c[0x0][0x880] ;  /* 0x00022000ff599b82 */ /* 0x002eac0000000800 */
.L_x_133:
[----:B------:R-:W-:Y:S05]  /*6c90*/  @!P2 BRA `(.L_x_134) ;  /* 0x000000000020a947 */ /* 0x000fea0003800000 */
[----:B------:R-:W-:Y:S04]  /*6ca0*/  ISETP.NE.U32.AND P1, PT, R92, RZ, PT ;  /* 0x000000ff5c00720c */ /* 0x000fe80003f25070 */
[----:B------:R-:W-:Y:S11]  /*6cb0*/  ISETP.NE.AND.EX P1, PT, R93, RZ, PT, P1 ;  /* 0x000000ff5d00720c */ /* 0x000ff60003f25310 */
[----:B------:R-:W-:Y:S02]  /*6cc0*/  @!UPT UIADD3 URZ, UPT, UPT, URZ, URZ, URZ ;  /* 0x000000fffffff290 */ /* 0x000fe4000fffe0ff */
[----:B------:R-:W1:Y:S01]  /*6cd0*/  @P1 LDC.64 R2, c[0x0][0x8a8] ;  /* 0x00022a00ff021b82 */ /* 0x000e620000000a00 */
[----:B------:R-:W-:Y:S04]  /*6ce0*/  @P1 IMAD R0, R94, UR36, RZ ;  /* 0x000000245e001c24 */ /* 0x000fe8000f8e02ff */
[----:B-1----:R-:W-:Y:S05]  /*6cf0*/  @P1 IMAD.WIDE R2, R0, 0x4, R2 ;  /* 0x0000000400021825 */ /* 0x002fea00078e0202 */
[----:B-----5:R1:W5:Y:S02]  /*6d00*/  @P1 LDG.E R74, desc[UR40][R2.64] ;  /* 0x00000028024a1981 */ /* 0x020364000c1e1900 */
[----:B-1----:R-:W3:Y:S02]  /*6d10*/  @!P1 LDC R74, c[0x0][0x8a0] ;  /* 0x00022800ff4a9b82 */ /* 0x002ee40000000800 */
.L_x_134:
[----:B------:R-:W-:Y:S09]  /*6d20*/  UISETP.NE.AND UP0, UPT, UR44, URZ, UPT ;  /* 0x000000ff2c00728c */ /* 0x000ff2000bf05270 */
[----:B------:R-:W-:Y:S05]  /*6d30*/  BRA.U !UP0, `(.L_x_135) ;  /* 0x0000000108407547 */ /* 0x000fea000b800000 */
[----:B------:R-:W-:Y:S02]  /*6d40*/  ISETP.NE.U32.AND P4, PT, R98, RZ, PT ;  /* 0x000000ff6200720c */ /* 0x000fe40003f85070 */
[----:B------:R-:W-:Y:S02]  /*6d50*/  PLOP3.LUT P0, PT, PT, PT, PT, 0x80, 0x8 ;  /* 0x000000000008781c */ /* 0x000fe40003f0f070 */
[----:B------:R-:W-:Y:S11]  /*6d60*/  ISETP.NE.AND.EX P4, PT, R99, RZ, PT, P4 ;  /* 0x000000ff6300720c */ /* 0x000ff60003f85340 */
[----:B------:R-:W-:Y:S02]  /*6d70*/  @!UPT UIADD3 URZ, UPT, UPT, URZ, URZ, URZ ;  /* 0x000000fffffff290 */ /* 0x000fe4000fffe0ff */
[----:B------:R-:W-:Y:S01]  /*6d80*/  @P4 LOP3.LUT P1, RZ, R105, 0xff, RZ, 0xc0, !PT ;  /* 0x000000ff69ff4812 */ /* 0x000fe2000782c0ff */
[----:B------:R-:W1:Y:S03]  /*6d90*/  @P4 LDC.64 R2, c[0x0][0x888] ;  /* 0x00022200ff024b82 */ /* 0x000e660000000a00 */
[----:B------:R-:W-:Y:S02]  /*6da0*/  @P4 PLOP3.LUT P0, PT, P1, PT, PT, 0x80, 0x8 ;  /* 0x000000000008481c */ /* 0x000fe40000f0f070 */
[----:B--2--5:R-:W-:Y:S04]  /*6db0*/  @P4 FSETP.NEU.AND P1, PT, R89, RZ, PT ;  /* 0x000000ff5900420b */ /* 0x024fe80003f2d000 */
[----:B------:R-:W-:Y:S02]  /*6dc0*/  @P4 SEL R0, RZ, 0xffffffff, P1 ;  /* 0xffffffffff004807 */ /* 0x000fe40000800000 */
[----:B-1----:R-:W-:Y:S04]  /*6dd0*/  @P4 ISETP.NE.U32.AND P2, PT, R2, RZ, PT ;  /* 0x000000ff0200420c */ /* 0x002fe80003f45070 */
[----:B------:R-:W-:Y:S04]  /*6de0*/  @P4 ISETP.NE.AND.EX P2, PT, R3, RZ, PT, P2 ;  /* 0x000000ff0300420c */ /* 0x000fe80003f45320 */
[----:B------:R-:W-:Y:S02]  /*6df0*/  @!P0 SEL R0, RZ, 0xffffffff, P2 ;  /* 0xffffffffff008807 */ /* 0x000fe40001000000 */
[----:B------:R-:W-:Y:S02]  /*6e00*/  @!P4 FSETP.EQ.AND P0, PT, R89, RZ, PT ;  /* 0x000000ff5900c20b */ /* 0x000fe40003f02000 */
[----:B------:R-:W-:Y:S04]  /*6e10*/  @P4 LOP3.LUT R0, R0, 0x1, RZ, 0xc0, !PT ;  /* 0x0000000100004812 */ /* 0x000fe800078ec0ff */
[----:B------:R-:W-:Y:S11]  /*6e20*/  @P4 ISETP.EQ.U32.AND P0, PT, R0, 0x1, PT ;  /* 0x000000010000480c */ /* 0x000ff60003f02070 */
[----:B------:R-:W-:Y:S02]  /*6e30*/  @!UPT UIADD3 URZ, UPT, UPT, URZ, URZ, URZ ;  /* 0x000000fffffff290 */ /* 0x000fe4000fffe0ff */
.L_x_135:
[----:B------:R-:W-:Y:S01]  /*6e40*/  @!P0 SHF.L.U32 R0, R114, 0x1f, RZ ;  /* 0x0000001f72008819 */ /* 0x000fe200000006ff */
[----:B------:R-:W-:Y:S01]  /*6e50*/  BSSY B1, `(.L_x_136) ;  /* 0x000002e000017945 */ /* 0x000fe20003800000 */
[C---:B------:R-:W-:Y:S01]  /*6e60*/  LEA R119, R72.reuse, UR43, 0x3 ;  /* 0x0000002b48777c11 */ /* 0x040fe2000f8e18ff */
[----:B------:R-:W-:Y:S01]  /*6e70*/  IMAD R2, R72, 0x20, R73 ;  /* 0x0000002048027824 */ /* 0x000fe200078e0249 */
[----:B------:R-:W1:Y:S01]  /*6e80*/  @!P0 SYNCS.PHASECHK.TRANS64.TRYWAIT P1, [UR43+0x240], R0 ;  /* 0x00024000ff0085a7 */ /* 0x000e62000802112b */
[----:B------:R-:W-:Y:S02]  /*6e90*/  SHF.L.U32 R4, R116, 0x1f, RZ ;  /* 0x0000001f74047819 */ /* 0x000fe400000006ff */
[----:B------:R-:W-:Y:S02]  /*6ea0*/  CS2R R18, SRZ ;  /* 0x0000000000127805 */ /* 0x000fe4000001ff00 */
[----:B------:R-:W-:Y:S02]  /*6eb0*/  PLOP3.LUT P5, PT, PT, PT, PT, 0x8, 0x80 ;  /* 0x000000000080781c */ /* 0x000fe40003fae170 */
[----:B------:R-:W-:Y:S02]  /*6ec0*/  CS2R R16, SRZ ;  /* 0x0000000000107805 */ /* 0x000fe4000001ff00 */
[----:B------:R-:W-:Y:S02]  /*6ed0*/  CS2R R26, SRZ ;  /* 0x00000000001a7805 */ /* 0x000fe4000001ff00 */
[----:B------:R-:W-:Y:S01]  /*6ee0*/  CS2R R24, SRZ ;  /* 0x0000000000187805 */ /* 0x000fe2000001ff00 */
[----:B------:R4:W2:Y:S01]  /*6ef0*/  SYNCS.PHASECHK.TRANS64.TRYWAIT P4, [R119+URZ+0x280], R4 ;  /* 0x00028004770075a7 */ /* 0x0008a200080811ff */
[----:B-1----:R-:W-:Y:S01]  /*6f00*/  @!P0 PLOP3.LUT P5, PT, P1, PT, PT, 0x8, 0x80 ;  /* 0x000000000080881c */ /* 0x002fe20000fae170 */
[----:B------:R-:W-:Y:S01]  /*6f10*/  @!UPT UIADD3 URZ, UPT, UPT, URZ, URZ, URZ ;  /* 0x000000fffffff290 */ /* 0x000fe2000fffe0ff */
[----:B----4-:R-:W-:Y:S11]  /*6f20*/  @P0 BRA `(.L_x_137) ;  /* 0x0000000000800947 */ /* 0x010ff60003800000 */
[----:B------:R-:W-:Y:S01]  /*6f30*/  ISETP.NE.U32.AND P0, PT, RZ, UR38, PT ;  /* 0x00000026ff007c0c */ /* 0x000fe2000bf05070 */
[----:B------:R-:W-:Y:S01]  /*6f40*/  BSSY B0, `(.L_x_138) ;  /* 0x0000012000007945 */ /* 0x000fe20003800000 */
[----:B--2--5:R-:W-:Y:S02]  /*6f50*/  FSETP.NEU.AND P2, PT, R89, RZ, PT ;  /* 0x000000ff5900720b */ /* 0x024fe40003f4d000 */
[----:B------:R-:W-:Y:S02]  /*6f60*/  CS2R R26, SRZ ;  /* 0x00000000001a7805 */ /* 0x000fe4000001ff00 */
[----:B------:R-:W-:Y:S02]  /*6f70*/  ISETP.NE.AND.EX P0, PT, RZ, UR39, PT, P0 ;  /* 0x00000027ff007c0c */ /* 0x000fe4000bf05300 */
[----:B------:R-:W-:Y:S02]  /*6f80*/  CS2R R24, SRZ ;  /* 0x0000000000187805 */ /* 0x000fe4000001ff00 */
[----:B------:R-:W-:Y:S02]  /*6f90*/  LOP3.LUT P1, RZ, R105, 0xff, RZ, 0xc0, !PT ;  /* 0x000000ff69ff7812 */ /* 0x000fe4000782c0ff */
[----:B------:R-:W-:Y:S02]  /*6fa0*/  CS2R R18, SRZ ;  /* 0x0000000000127805 */ /* 0x000fe4000001ff00 */
[----:B------:R-:W-:Y:S02]  /*6fb0*/  SEL R0, RZ, 0xffffffff, P2 ;  /* 0xffffffffff007807 */ /* 0x000fe40001000000 */
[----:B------:R-:W-:Y:S02]  /*6fc0*/  CS2R R16, SRZ ;  /* 0x0000000000107805 */ /* 0x000fe4000001ff00 */
[----:B------:R-:W-:Y:S04]  /*6fd0*/  SEL R3, RZ, 0xffffffff, P0 ;  /* 0xffffffffff037807 */ /* 0x000fe80000000000 */
[----:B------:R-:W-:Y:S04]  /*6fe0*/  @P3 SEL R0, R3, R0, !P1 ;  /* 0x0000000003003207 */ /* 0x000fe80004800000 */
[----:B------:R-:W-:Y:S04]  /*6ff0*/  LOP3.LUT R0, R0, 0x1, RZ, 0xc0, !PT ;  /* 0x0000000100007812 */ /* 0x000fe800078ec0ff */
[----:B------:R-:W-:Y:S01]  /*7000*/  ISETP.NE.U32.AND P0, PT, R0, 0x1, PT ;  /* 0x000000010000780c */ /* 0x000fe20003f05070 */
[----:B------:R-:W-:Y:S01]  /*7010*/  @!UPT UIADD3 URZ, UPT, UPT, URZ, URZ, URZ ;  /* 0x000000fffffff290 */ /* 0x000fe2000fffe0ff */
[----:B------:R-:W-:Y:S11]  /*7020*/  @!P5 BRA `(.L_x_139) ;  /* 0x00000000000cd947 */ /* 0x000ff60003800000 */
[----:B------:R-:W-:Y:S04]  /*7030*/  SHF.L.U32 R3, R114, 0x1f, RZ ;  /* 0x0000001f72037819 */ /* 0x000fe800000006ff */
[----:B------:R-:W1:Y:S02]  /*7040*/  SYNCS.PHASECHK.TRANS64.TRYWAIT P1, [UR43+0x240], R3 ;  /* 0x00024003ff0075a7 */ /* 0x000e64000802112b */
[----:B-1----:R-:W-:Y:S05]  /*7050*/  @!P1 BRA `(.L_x_140) ;  /* 0x0000005400389947 */ /* 0x002fea0003800000 */
.L_x_139:
[----:B------:R-:W-:Y:S05]  /*7060*/  BSYNC B0 ;  /* 0x0000000000007941 */ /* 0x000fea0003800000 */
.L_x_138:
[----:B------:R4:W2:Y:S01]  /*7070*/  @P0 LDS.128 R24, [R111+UR43+0x400] ;  /* 0x0004002b6f180984 */ /* 0x0008a20008000c00 */
[----:B------:R-:W-:Y:S01]  /*7080*/  UIADD3 UR4, UPT, UPT, UR43, 0x248, URZ ;  /* 0x000002482b047890 */ /* 0x000fe2000fffe0ff */
[----:B------:R-:W-:Y:S02]  /*7090*/  LOP3.LUT R114, R114, 0x1, RZ, 0x3c, !PT ;  /* 0x0000000172727812 */ /* 0x000fe400078e3cff */
[----:B------:R4:W1:Y:S01]  /*70a0*/  @P0 LDS.128 R16, [R110+0x10] ;  /* 0x000010006e100984 */ /* 0x0008620000000c00 */
[----:B------:R-:W-:Y:S01]  /*70b0*/  UPRMT UR4, UR37, 0x654, UR4 ;  /* 0x0000065425047896 */ /* 0x000fe20008000004 */
[----:B------:R-:W-:Y:S01]  /*70c0*/  @!PT LDS RZ, [RZ] ;  /* 0x00000000fffff984 */ /* 0x000fe20000000800 */
[----:B------:R-:W-:Y:S01]  /*70d0*/  @!PT LDS RZ, [RZ] ;  /* 0x00000000fffff984 */ /* 0x000fe20000000800 */
[----:B------:R-:W-:Y:S01]  /*70e0*/  @!PT LDS RZ, [RZ] ;  /* 0x00000000fffff984 */ /* 0x000fe20000000800 */
[----:B------:R-:W-:Y:S01]  /*70f0*/  @!PT LDS RZ, [RZ] ;  /* 0x00000000fffff984 */ /* 0x000fe20000000800 */
[----:B------:R5:W-:Y:S06]  /*7100*/  MEMBAR.ALL.CTA ;  /* 0x0000000000007992 */ /* 0x000bec0000008000 */
[----:B-----5:R-:W5:Y:S02]  /*7110*/  FENCE.VIEW.ASYNC.S ;  /* 0x00000000000073c6 */ /* 0x020f640000000000 */
[----:B-----5:R-:W-:Y:S03]  /*7120*/  SYNCS.ARRIVE.TRANS64.RED.A1T0 RZ, [UR4], RZ ;  /* 0x000000ffffff79a7 */ /* 0x020fe60008100404 */
.L_x_137:
[----:B------:R-:W-:Y:S05]  /*7130*/  BSYNC B1 ;  /* 0x0000000000017941 */ /* 0x000fea0003800000 */
.L_x_136:
[----:B-1----:R-:W-:Y:S04]  /*7140*/  SHF.R.U32.HI R0, RZ, 0x15, R2 ;  /* 0x00000015ff007819 */ /* 0x002fe80000011602 */
[----:B------:R-:W-:Y:S01]  /*7150*/  LOP3.LUT P0, RZ, R0, 0x3, R112, 0x48, !PT ;  /* 0x0000000300ff7812 */ /* 0x000fe20007804870 */
[----:B------:R-:W-:Y:S01]  /*7160*/  @!UPT UIADD3 URZ, UPT, UPT, URZ, URZ, URZ ;  /* 0x000000fffffff290 */ /* 0x000fe2000fffe0ff */
[----:B--2---:R-:W-:Y:S11]  /*7170*/  @P4 BRA `(.L_x_141) ;  /* 0x0000000000084947 */ /* 0x004ff60003800000 */
[----:B------:R-:W1:Y:S02]  /*7180*/  SYNCS.PHASECHK.TRANS64.TRYWAIT P1, [R119+URZ+0x280], R4 ;  /* 0x00028004770075a7 */ /* 0x000e6400080211ff */
[----:B-1----:R-:W-:Y:S05]  /*7190*/  @!P1 BRA `(.L_x_142) ;  /* 0x0000005400009947 */ /* 0x002fea0003800000 */
.L_x_141:
[----:B------:R-:W-:Y:S05]  /*71a0*/  @!P0 BRA `(.L_x_143) ;  /* 0x0000000000408947 */ /* 0x000fea0003800000 */
[----:B------:R-:W2:Y:S01]  /*71b0*/  LDCU.64 UR8, c[0x4][0x70] ;  /* 0x01000e00ff0877ac */ /* 0x000ea20008000a00 */
[----:B------:R-:W-:Y:S01]  /*71c0*/  MOV R15, 0x0 ;  /* 0x00000000000f7802 */ /* 0x000fe20000000f00 */
[----:B------:R-:W-:Y:S02]  /*71d0*/  HFMA2 R12, -RZ, RZ, 0, 5.9604644775390625e-08 ;  /* 0x00000001ff0c7431 */ /* 0x000fe400000001ff */
[----:B------:R-:W-:Y:S02]  /*71e0*/  IMAD.MOV.U32 R8, RZ, RZ, 0x192 ;  /* 0x00000192ff087424 */ /* 0x000fe400078e00ff */
[----:B------:R-:W-:Y:S01]  /*71f0*/  IMAD.MOV.U32 R13, RZ, RZ, RZ ;  /* 0x000000ffff0d7224 */ /* 0x000fe200078e00ff */
[----:B------:R-:W3:Y:S01]  /*7200*/  LDCU.64 UR6, c[0x4][0x78] ;  /* 0x01000f00ff0677ac */ /* 0x000ee20008000a00 */
[----:B------:R-:W4:Y:S01]  /*7210*/  LDC.64 R14, c[0x4][R15] ;  /* 0x010000000f0e7b82 */ /* 0x000f220000000a00 */
[----:B------:R-:W3:Y:S01]  /*7220*/  LDCU.64 UR4, c[0x4][0x10] ;  /* 0x01000200ff0477ac */ /* 0x000ee20008000a00 */
[----:B--2---:R-:W-:Y:S01]  /*7230*/  MOV R5, UR9 ;  /* 0x0000000900057c02 */ /* 0x004fe20008000f00 */
[----:B-1----:R-:W-:Y:S01]  /*7240*/  IMAD.U32 R4, RZ, RZ, UR8 ;  /* 0x00000008ff047e24 */ /* 0x002fe2000f8e00ff */
[----:B---3--:R-:W-:Y:S01]  /*7250*/  MOV R7, UR7 ;  /* 0x0000000700077c02 */ /* 0x008fe20008000f00 */
[----:B------:R-:W-:Y:S01]  /*7260*/  IMAD.U32 R6, RZ, RZ, UR6 ;  /* 0x00000006ff067e24 */ /* 0x000fe2000f8e00ff */
[----:B------:R-:W-:Y:S01]  /*7270*/  MOV R11, UR5 ;  /* 0x00000005000b7c02 */ /* 0x000fe20008000f00 */
[----:B------:R-:W-:Y:S02]  /*7280*/  IMAD.U32 R10, RZ, RZ, UR4 ;  /* 0x00000004ff0a7e24 */ /* 0x000fe4000f8e00ff */
[----:B------:R-:W-:Y:S07]  /*7290*/  LEPC R20, `(.L_x_143) ;  /* 0x000000001014794e */ /* 0x000fee0000000000 */
[----:B----45:R-:W-:Y:S05]  /*72a0*/  CALL.ABS.NOINC R14 ;  /* 0x000000000e007343 */ /* 0x030fea0003c00000 */
.L_x_143:
[----:B------:R-:W-:Y:S05]  /*72b0*/  WARPSYNC.ALL ;  /* 0x0000000000007948 */ /* 0x000fea0003800000 */
[----:B------:R-:W-:Y:S01]  /*72c0*/  R2UR UR4, R2 ;  /* 0x00000000020472ca */ /* 0x000fe200000e0000 */
[----:B------:R-:W-:Y:S01]  /*72d0*/  HFMA2 R80, -RZ, RZ, 0.8349609375, 5.424022674560546875e-06 ;  /* 0x3aae005bff507431 */ /* 0x000fe200000001ff */
[-C--:B------:R-:W-:Y:S01]  /*72e0*/  F2FP.F16.E4M3.UNPACK_B R2, R24.reuse ;  /* 0x00000018ff02723e */ /* 0x080fe200020006ff */
[----:B------:R-:W-:Y:S01]  /*72f0*/  HFMA2 R79, -RZ, RZ, 1.28515625, -179.25 ;  /* 0x3d24d99aff4f7431 */ /* 0x000fe200000001ff */
[-C--:B-1----:R-:W-:Y:S01]  /*7300*/  F2FP.F16.E4M3.UNPACK_B R4, R25.reuse ;  /* 0x00000019ff04723e */ /* 0x082fe200020006ff */
[----:B------:R-:W-:Y:S01]  /*7310*/  BSSY.RECONVERGENT B0, `(.L_x_144) ;  /* 0x00003c2000007945 */ /* 0x000fe20003800200 */
[----:B------:R-:W-:Y:S01]  /*7320*/  F2FP.F16.E4M3.UNPACK_B R24, R24.H1 ;  /* 0x00000018ff18723e */ /* 0x000fe200030006ff */
[----:B------:R-:W-:Y:S01]  /*7330*/  HADD2.F32 R0, -RZ, R2.H0_H0 ;  /* 0x20000002ff007230 */ /* 0x000fe20000004100 */
[----:B------:R-:W-:Y:S01]  /*7340*/  F2FP.F16.E4M3.UNPACK_B R25, R25.H1 ;  /* 0x00000019ff19723e */ /* 0x000fe200030006ff */
[----:B------:R-:W-:Y:S01]  /*7350*/  HADD2.F32 R37, -RZ, R4.H0_H0 ;  /* 0x20000004ff257230 */ /* 0x000fe20000004100 */
[-C--:B------:R-:W-:Y:S01]  /*7360*/  F2FP.F16.E4M3.UNPACK_B R42, R26.reuse ;  /* 0x0000001aff2a723e */ /* 0x080fe200020006ff */
[--C-:B------:R-:W-:Y:S01]  /*7370*/  HADD2.F32 R3, -RZ, R24.reuse.H0_H0 ;  /* 0x20000018ff037230 */ /* 0x100fe20000004100 */
[----:B------:R-:W-:Y:S01]  /*7380*/  F2FP.F16.E4M3.UNPACK_B R44, R26.H1 ;  /* 0x0000001aff2c723e */ /* 0x000fe200030006ff */
[----:B------:R-:W-:Y:S01]  /*7390*/  HADD2.F32 R36, -RZ, R24.H1_H1 ;  /* 0x30000018ff247230 */ /* 0x000fe20000004100 */
[-C--:B------:R-:W-:Y:S01]  /*73a0*/  F2FP.F16.E4M3.UNPACK_B R46, R27.reuse ;  /* 0x0000001bff2e723e */ /* 0x080fe200020006ff */
[----:B------:R-:W-:Y:S01]  /*73b0*/  HADD2.F32 R38, -RZ, R4.H1_H1 ;  /* 0x30000004ff267230 */ /* 0x000fe20000004100 */
[----:B------:R-:W-:Y:S01]  /*73c0*/  F2FP.F16.E4M3.UNPACK_B R48, R27.H1 ;  /* 0x0000001bff30723e */ /* 0x000fe200030006ff */
[--C-:B------:R-:W-:Y:S01]  /*73d0*/  HADD2.F32 R39, -RZ, R25.reuse.H0_H0 ;  /* 0x20000019ff277230 */ /* 0x100fe20000004100 */
[-C--:B------:R-:W-:Y:S01]  /*73e0*/  F2FP.F16.E4M3.UNPACK_B R50, R16.reuse ;  /* 0x00000010ff32723e */ /* 0x080fe200020006ff */
[----:B------:R-:W-:Y:S01]  /*73f0*/  HADD2.F32 R40, -RZ, R25.H1_H1 ;  /* 0x30000019ff287230 */ /* 0x000fe20000004100 */
[----:B------:R-:W-:Y:S01]  /*7400*/  F2FP.F16.E4M3.UNPACK_B R52, R16.H1 ;  /* 0x00000010ff34723e */ /* 0x000fe200030006ff */
[----:B------:R-:W-:Y:S01]  /*7410*/  HADD2.F32 R41, -RZ, R42.H0_H0 ;  /* 0x2000002aff297230 */ /* 0x000fe20000004100 */
[-C--:B------:R-:W-:Y:S01]  /*7420*/  F2FP.F16.E4M3.UNPACK_B R54, R17.reuse ;  /* 0x00000011ff36723e */ /* 0x080fe200020006ff */
[----:B------:R-:W-:Y:S01]  /*7430*/  HADD2.F32 R2, -RZ, R2.H1_H1 ;  /* 0x30000002ff027230 */ /* 0x000fe20000004100 */
[----:B------:R-:W-:Y:S01]  /*7440*/  F2FP.F16.E4M3.UNPACK_B R56, R17.H1 ;  /* 0x00000011ff38723e */ /* 0x000fe200030006ff */
[----:B------:R-:W-:Y:S01]  /*7450*/  HADD2.F32 R42, -RZ, R42.H1_H1 ;  /* 0x3000002aff2a7230 */ /* 0x000fe20000004100 */
[-C--:B------:R-:W-:Y:S01]  /*7460*/  F2FP.F16.E4M3.UNPACK_B R58, R18.reuse ;  /* 0x00000012ff3a723e */ /* 0x080fe200020006ff */
[--C-:B------:R-:W-:Y:S01]  /*7470*/  HADD2.F32 R45, -RZ, R46.reuse.H0_H0 ;  /* 0x2000002eff2d7230 */ /* 0x100fe20000004100 */
[----:B------:R-:W-:Y:S01]  /*7480*/  F2FP.F16.E4M3.UNPACK_B R60, R18.H1 ;  /* 0x00000012ff3c723e */ /* 0x000fe200030006ff */
[----:B------:R-:W-:Y:S01]  /*7490*/  HADD2.F32 R46, -RZ, R46.H1_H1 ;  /* 0x3000002eff2e7230 */ /* 0x000fe20000004100 */
[-C--:B------:R-:W-:Y:S01]  /*74a0*/  F2FP.F16.E4M3.UNPACK_B R62, R19.reuse ;  /* 0x00000013ff3e723e */ /* 0x080fe200020006ff */
[----:B------:R-:W-:Y:S01]  /*74b0*/  HADD2.F32 R47, -RZ, R48.H0_H0 ;  /* 0x20000030ff2f7230 */ /* 0x000fe20000004100 */
[----:B------:R-:W-:Y:S01]  /*74c0*/  F2FP.F16.E4M3.UNPACK_B R75, R19.H1 ;  /* 0x00000013ff4b723e */ /* 0x000fe200030006ff */
[--C-:B------:R-:W-:Y:S01]  /*74d0*/  HADD2.F32 R43, -RZ, R44.reuse.H0_H0 ;  /* 0x2000002cff2b7230 */ /* 0x100fe20000004100 */
[----:B------:R-:W-:Y:S01]  /*74e0*/  MOV R90, 0x38eb4c3a ;  /* 0x38eb4c3a005a7802 */ /* 0x000fe20000000f00 */
[----:B------:R-:W1:Y:S01]  /*74f0*/  LDTM.x32 R4, tmem[UR4] ;  /* 0x00000004000479ee */ /* 0x000e6200082c0000 */
[----:B------:R-:W-:Y:S01]  /*7500*/  MOV R78, 0x3e235519 ;  /* 0x3e235519004e7802 */ /* 0x000fe20000000f00 */
[----:B------:R-:W-:Y:S01]  /*7510*/  HADD2.F32 R44, -RZ, R44.H1_H1 ;  /* 0x3000002cff2c7230 */ /* 0x000fe20000004100 */
[----:B------:R-:W-:Y:S01]  /*7520*/  IADD3 R119, PT, PT, R119, 0x2a0, RZ ;  /* 0x000002a077777810 */ /* 0x000fe20007ffe0ff */
[----:B------:R-:W-:Y:S01]  /*7530*/  HADD2.F32 R48, -RZ, R48.H1_H1 ;  /* 0x30000030ff307230 */ /* 0x000fe20000004100 */
[----:B------:R-:W-:Y:S01]  /*7540*/  IADD3 R72, PT, PT, R72, 0x1, RZ ;  /* 0x0000000148487810 */ /* 0x000fe20007ffe0ff */
[--C-:B------:R-:W-:Y:S01]  /*7550*/  HADD2.F32 R49, -RZ, R50.reuse.H0_H0 ;  /* 0x20000032ff317230 */ /* 0x100fe20000004100 */
[----:B------:R-:W-:Y:S01]  /*7560*/  LOP3.LUT R119, R119, 0xfefffff8, RZ, 0xc0, !PT ;  /* 0xfefffff877777812 */ /* 0x000fe200078ec0ff */
[----:B------:R-:W-:Y:S01]  /*7570*/  HADD2.F32 R50, -RZ, R50.H1_H1 ;  /* 0x30000032ff327230 */ /* 0x000fe20000004100 */
[----:B------:R-:W-:Y:S01]  /*7580*/  NOP ;  /* 0x0000000000007918 */ /* 0x000fe20000000000 */
[--C-:B------:R-:W-:Y:S01]  /*7590*/  HADD2.F32 R51, -RZ, R52.reuse.H0_H0 ;  /* 0x20000034ff337230 */ /* 0x100fe20000004100 */
[----:B-1----:R1:W-:Y:S01]  /*75a0*/  SYNCS.ARRIVE.TRANS64.RED.A1T0 RZ, [R119+URZ], RZ ;  /* 0x000000ff77ff79a7 */ /* 0x0023e200081004ff */
[----:B------:R-:W-:Y:S02]  /*75b0*/  HADD2.F32 R52, -RZ, R52.H1_H1 ;  /* 0x30000034ff347230 */ /* 0x000fe40000004100 */
[--C-:B------:R-:W-:Y:S02]  /*75c0*/  HADD2.F32 R53, -RZ, R54.reuse.H0_H0 ;  /* 0x20000036ff357230 */ /* 0x100fe40000004100 */
[----:B------:R-:W-:Y:S02]  /*75d0*/  HADD2.F32 R54, -RZ, R54.H1_H1 ;  /* 0x30000036ff367230 */ /* 0x000fe40000004100 */
[--C-:B------:R-:W-:Y:S02]  /*75e0*/  HADD2.F32 R55, -RZ, R56.reuse.H0_H0 ;  /* 0x20000038ff377230 */ /* 0x100fe40000004100 */
[----:B------:R-:W-:Y:S02]  /*75f0*/  HADD2.F32 R56, -RZ, R56.H1_H1 ;  /* 0x30000038ff387230 */ /* 0x000fe40000004100 */
[--C-:B------:R-:W-:Y:S02]  /*7600*/  HADD2.F32 R57, -RZ, R58.reuse.H0_H0 ;  /* 0x2000003aff397230 */ /* 0x100fe40000004100 */
[C---:B---3-5:R-:W-:Y:S01]  /*7610*/  FMUL R4, R74.reuse, R4 ;  /* 0x000000044a047220 */ /* 0x068fe20000400000 */
[C---:B------:R-:W-:Y:S01]  /*7620*/  FMUL R5, R74.reuse, R5 ;  /* 0x000000054a057220 */ /* 0x040fe20000400000 */
[C---:B------:R-:W-:Y:S01]  /*7630*/  FMUL R6, R74.reuse, R6 ;  /* 0x000000064a067220 */ /* 0x040fe20000400000 */
[C---:B------:R-:W-:Y:S01]  /*7640*/  FMUL R7, R74.reuse, R7 ;  /* 0x000000074a077220 */ /* 0x040fe20000400000 */
[C---:B------:R-:W-:Y:S01]  /*7650*/  FFMA R4, R89.reuse, R0, R4 ;  /* 0x0000000059047223 */ /* 0x040fe20000000004 */
[C---:B------:R-:W-:Y:S01]  /*7660*/  FMUL R8, R74.reuse, R8 ;  /* 0x000000084a087220 */ /* 0x040fe20000400000 */
[C---:B------:R-:W-:Y:S01]  /*7670*/  FFMA R5, R89.reuse, R2, R5 ;  /* 0x0000000259057223 */ /* 0x040fe20000000005 */
[C---:B------:R-:W-:Y:S01]  /*7680*/  FMUL R9, R74.reuse, R9 ;  /* 0x000000094a097220 */ /* 0x040fe20000400000 */
[C---:B------:R-:W-:Y:S01]  /*7690*/  FFMA R6, R89.reuse, R3, R6 ;  /* 0x0000000359067223 */ /* 0x040fe20000000006 */
[C---:B------:R-:W-:Y:S01]  /*76a0*/  FMUL R10, R74.reuse, R10 ;  /* 0x0000000a4a0a7220 */ /* 0x040fe20000400000 */
[C---:B------:R-:W-:Y:S01]  /*76b0*/  FMUL R11, R74.reuse, R11 ;  /* 0x0000000b4a0b7220 */ /* 0x040fe20000400000 */
[C---:B------:R-:W-:Y:S01]  /*76c0*/  FFMA R7, R89.reuse, R36, R7 ;  /* 0x0000002459077223 */ /* 0x040fe20000000007 */
[C---:B------:R-:W-:Y:S01]  /*76d0*/  FMUL R12, R74.reuse, R12 ;  /* 0x0000000c4a0c7220 */ /* 0x040fe20000400000 */
[C---:B------:R-:W-:Y:S01]  /*76e0*/  FFMA R8, R89.reuse, R37, R8 ;  /* 0x0000002559087223 */ /* 0x040fe20000000008 */
[C---:B------:R-:W-:Y:S01]  /*76f0*/  FFMA R9, R89.reuse, R38, R9 ;  /* 0x0000002659097223 */ /* 0x040fe20000000009 */
[C---:B------:R-:W-:Y:S01]  /*7700*/  FMUL R13, R74.reuse, R13 ;  /* 0x0000000d4a0d7220 */ /* 0x040fe20000400000 */
        /* <DEDUP_REMOVED lines=23> */
[----:B------:R-:W-:Y:S01]  /*7880*/  FMUL R25, R74, R25 ;  /* 0x000000194a197220 */ /* 0x000fe20000400000 */
[----:B------:R-:W-:Y:S01]  /*7890*/  FMUL R41, R4, 0.70710676908493041992 ;  /* 0x3f3504f304297820 */ /* 0x000fe20000400000 */
[C---:B------:R-:W-:Y:S01]  /*78a0*/  FFMA R22, R89.reuse, R51, R22 ;  /* 0x0000003359167223 */ /* 0x040fe20000000016 */
[C---:B------:R-:W-:Y:S01]  /*78b0*/  FMUL R26, R74.reuse, R26 ;  /* 0x0000001a4a1a7220 */ /* 0x040fe20000400000 */
[----:B------:R-:W-:Y:S01]  /*78c0*/  FFMA R23, R89, R52, R23 ;  /* 0x0000003459177223 */ /* 0x000fe20000000017 */
[C---:B------:R-:W-:Y:S01]  /*78d0*/  FMUL R27, R74.reuse, R27 ;  /* 0x0000001b4a1b7220 */ /* 0x040fe20000400000 */
[----:B------:R-:W-:Y:S01]  /*78e0*/  FSETP.GE.AND P1, PT, |R41|, 1.0029599666595458984, PT ;  /* 0x3f8060fe2900780b */ /* 0x000fe20003f26200 */
[C---:B------:R-:W-:Y:S01]  /*78f0*/  FFMA R24, R89.reuse, R53, R24 ;  /* 0x0000003559187223 */ /* 0x040fe20000000018 */
[----:B------:R-:W-:Y:S02]  /*7900*/  HADD2.F32 R58, -RZ, R58.H1_H1 ;  /* 0x3000003aff3a7230 */ /* 0x000fe40000004100 */
[----:B------:R-:W-:Y:S01]  /*7910*/  FMUL R28, R74, R28 ;  /* 0x0000001c4a1c7220 */ /* 0x000fe20000400000 */
[----:B------:R-:W-:Y:S01]  /*7920*/  FSEL R3, R90, 8.4834944573231041431e-05, P1 ;  /* 0x38b1e96a5a037808 */ /* 0x000fe20000800000 */
[C---:B------:R-:W-:Y:S01]  /*7930*/  FFMA R25, R89.reuse, R54, R25 ;  /* 0x0000003659197223 */ /* 0x040fe20000000019 */
[----:B------:R-:W-:Y:S01]  /*7940*/  FSEL R0, -R80, -0.00082130916416645050049, P1 ;  /* 0xba574d2050007808 */ /* 0x000fe20000800100 */
[C---:B------:R-:W-:Y:S01]  /*7950*/  FMUL R29, R74.reuse, R29 ;  /* 0x0000001d4a1d7220 */ /* 0x040fe20000400000 */
[--C-:B------:R-:W-:Y:S02]  /*7960*/  HADD2.F32 R59, -RZ, R60.reuse.H0_H0 ;  /* 0x2000003cff3b7230 */ /* 0x100fe40000004100 */
[----:B------:R-:W-:Y:S01]  /*7970*/  FFMA R26, R89, R55, R26 ;  /* 0x00000037591a7223 */ /* 0x000fe2000000001a */
[----:B------:R-:W-:Y:S02]  /*7980*/  HADD2.F32 R60, -RZ, R60.H1_H1 ;  /* 0x3000003cff3c7230 */ /* 0x000fe40000004100 */
[C---:B------:R-:W-:Y:S01]  /*7990*/  FMUL R30, R74.reuse, R30 ;  /* 0x0000001e4a1e7220 */ /* 0x040fe20000400000 */
[----:B------:R-:W-:Y:S01]  /*79a0*/  FMUL R36, R41, R41 ;  /* 0x0000002929247220 */ /* 0x000fe20000400000 */
[--C-:B------:R-:W-:Y:S02]  /*79b0*/  HADD2.F32 R61, -RZ, R62.reuse.H0_H0 ;  /* 0x2000003eff3d7230 */ /* 0x100fe40000004100 */
[C---:B------:R-:W-:Y:S01]  /*79c0*/  FFMA R27, R89.reuse, R56, R27 ;  /* 0x00000038591b7223 */ /* 0x040fe2000000001b */
[C---:B------:R-:W-:Y:S01]  /*79d0*/  FMUL R31, R74.reuse, R31 ;  /* 0x0000001f4a1f7220 */ /* 0x040fe20000400000 */
[----:B------:R-:W-:Y:S01]  /*79e0*/  FFMA R28, R89, R57, R28 ;  /* 0x00000039591c7223 */ /* 0x000fe2000000001c */
[----:B------:R-:W-:Y:S01]  /*79f0*/  FSEL R36, |R41|, R36, P1 ;  /* 0x0000002429247208 */ /* 0x000fe20000800200 */
[----:B------:R-:W-:Y:S02]  /*7a00*/  HADD2.F32 R62, -RZ, R62.H1_H1 ;  /* 0x3000003eff3e7230 */ /* 0x000fe40000004100 */
[C---:B------:R-:W-:Y:S01]  /*7a10*/  FMUL R32, R74.reuse, R32 ;  /* 0x000000204a207220 */ /* 0x040fe20000400000 */
[C---:B------:R-:W-:Y:S01]  /*7a20*/  FFMA R29, R89.reuse, R58, R29 ;  /* 0x0000003a591d7223 */ /* 0x040fe2000000001d */
[C---:B------:R-:W-:Y:S01]  /*7a30*/  FMUL R33, R74.reuse, R33 ;  /* 0x000000214a217220 */ /* 0x040fe20000400000 */
[--C-:B------:R-:W-:Y:S02]  /*7a40*/  HADD2.F32 R76, -RZ, R75.reuse.H0_H0 ;  /* 0x2000004bff4c7230 */ /* 0x100fe40000004100 */
[C---:B------:R-:W-:Y:S01]  /*7a50*/  FFMA R30, R89.reuse, R59, R30 ;  /* 0x0000003b591e7223 */ /* 0x040fe2000000001e */
[----:B------:R-:W-:Y:S01]  /*7a60*/  HADD2.F32 R77, -RZ, R75.H1_H1 ;  /* 0x3000004bff4d7230 */ /* 0x000fe20000004100 */
[----:B------:R-:W-:Y:S01]  /*7a70*/  MOV R75, 0x3c09919f ;  /* 0x3c09919f004b7802 */ /* 0x000fe20000000f00 */
[C---:B------:R-:W-:Y:S01]  /*7a80*/  FMUL R34, R74.reuse, R34 ;  /* 0x000000224a227220 */ /* 0x040fe20000400000 */
[----:B------:R-:W-:Y:S01]  /*7a90*/  FFMA R31, R89, R60, R31 ;  /* 0x0000003c591f7223 */ /* 0x000fe2000000001f */
[----:B------:R-:W-:Y:S01]  /*7aa0*/  FMUL R35, R74, R35 ;  /* 0x000000234a237220 */ /* 0x000fe20000400000 */
[----:B------:R-:W-:Y:S01]  /*7ab0*/  FSEL R2, R75, 0.0052134888246655464172, P1 ;  /* 0x3baad5ea4b027808 */ /* 0x000fe20000800000 */
[C---:B------:R-:W-:Y:S01]  /*7ac0*/  FFMA R32, R89.reuse, R61, R32 ;  /* 0x0000003d59207223 */ /* 0x040fe20000000020 */
[C---:B------:R-:W-:Y:S01]  /*7ad0*/  FFMA R33, R89.reuse, R62, R33 ;  /* 0x0000003e59217223 */ /* 0x040fe20000000021 */
[C---:B------:R-:W-:Y:S01]  /*7ae0*/  FFMA R34, R89.reuse, R76, R34 ;  /* 0x0000004c59227223 */ /* 0x040fe20000000022 */
[----:B------:R-:W-:Y:S01]  /*7af0*/  MOV R76, 0x3f210a14 ;  /* 0x3f210a14004c7802 */ /* 0x000fe20000000f00 */
[----:B------:R-:W-:Y:S01]  /*7b00*/  FFMA R35, R89, R77, R35 ;  /* 0x0000004d59237223 */ /* 0x000fe20000000023 */
[-C--:B------:R-:W-:Y:S01]  /*7b10*/  FFMA R0, R3, R36.reuse, R0 ;  /* 0x0000002403007223 */ /* 0x080fe20000000000 */
[----:B------:R-:W-:Y:S01]  /*7b20*/  FSEL R3, -R79, -0.026868773624300956726, P1 ;  /* 0xbcdc1be74f037808 */ /* 0x000fe20000800100 */
[----:B------:R-:W-:Y:S02]  /*7b30*/  HFMA2 R77, -RZ, RZ, 1.8525390625, -0.310791015625 ;  /* 0x3f69b4f9ff4d7431 */ /* 0x000fe400000001ff */
[----:B------:R-:W-:Y:S01]  /*7b40*/  FMUL R42, R5, 0.70710676908493041992 ;  /* 0x3f3504f3052a7820 */ /* 0x000fe20000400000 */
[----:B------:R-:W-:Y:S01]  /*7b50*/  FFMA R2, R0, R36, R2 ;  /* 0x0000002400027223 */ /* 0x000fe20000000002 */
[----:B------:R-:W-:Y:S01]  /*7b60*/  FSEL R0, R78, 0.11284004896879196167, P1 ;  /* 0x3de718af4e007808 */ /* 0x000fe20000800000 */
[----:B------:R-:W-:Y:S01]  /*7b70*/  FMUL R45, R8, 0.70710676908493041992 ;  /* 0x3f3504f3082d7820 */ /* 0x000fe20000400000 */
[C---:B------:R-:W-:Y:S01]  /*7b80*/  FMUL R37, R42.reuse, R42 ;  /* 0x0000002a2a257220 */ /* 0x040fe20000400000 */
[----:B------:R-:W-:Y:S01]  /*7b90*/  FSETP.GE.AND P0, PT, |R42|, 1.0029599666595458984, PT ;  /* 0x3f8060fe2a00780b */ /* 0x000fe20003f06200 */
[-C--:B------:R-:W-:Y:S01]  /*7ba0*/  FFMA R3, R2, R36.reuse, R3 ;  /* 0x0000002402037223 */ /* 0x080fe20000000003 */
[----:B------:R-:W-:Y:S01]  /*7bb0*/  FMUL R8, R8, 0.5 ;  /* 0x3f00000008087820 */ /* 0x000fe20000400000 */
[----:B------:R-:W-:Y:S01]  /*7bc0*/  FSETP.GE.AND P3, PT, |R45|, 1.0029599666595458984, PT ;  /* 0x3f8060fe2d00780b */ /* 0x000fe20003f66200 */
[----:B------:R-:W-:Y:S01]  /*7bd0*/  FMUL R46, R9, 0.70710676908493041992 ;  /* 0x3f3504f3092e7820 */ /* 0x000fe20000400000 */
[----:B------:R-:W-:Y:S01]  /*7be0*/  FSEL R2, R77, -0.37612664699554443359, P1 ;  /* 0xbec093ac4d027808 */ /* 0x000fe20000800000 */
[-C--:B------:R-:W-:Y:S01]  /*7bf0*/  FFMA R0, R3, R36.reuse, R0 ;  /* 0x0000002403007223 */ /* 0x080fe20000000000 */
[----:B------:R-:W-:Y:S01]  /*7c00*/  FSEL R3, R76, 0.12837915122509002686, P1 ;  /* 0x3e0375d34c037808 */ /* 0x000fe20000800000 */
[----:B------:R-:W-:Y:S01]  /*7c10*/  FMUL R9, R9, 0.5 ;  /* 0x3f00000009097820 */ /* 0x000fe20000400000 */
[----:B------:R-:W-:Y:S01]  /*7c20*/  FSEL R37, |R42|, R37, P0 ;  /* 0x000000252a257208 */ /* 0x000fe20000000200 */
[-C--:B------:R-:W-:Y:S01]  /*7c30*/  FFMA R2, R0, R36.reuse, R2 ;  /* 0x0000002400027223 */ /* 0x080fe20000000002 */
[----:B------:R-:W-:Y:S01]  /*7c40*/  FSEL R0, -R36, R41, P1 ;  /* 0x0000002924007208 */ /* 0x000fe20000800100 */
[----:B------:R-:W-:Y:S01]  /*7c50*/  FMUL R43, R6, 0.70710676908493041992 ;  /* 0x3f3504f3062b7820 */ /* 0x000fe20000400000 */
[----:B------:R-:W-:Y:S01]  /*7c60*/  FSETP.GE.AND P2, PT, |R46|, 1.0029599666595458984, PT ;  /* 0x3f8060fe2e00780b */ /* 0x000fe20003f46200 */
[----:B------:R-:W-:Y:S01]  /*7c70*/  FFMA R3, R2, R36, R3 ;  /* 0x0000002402037223 */ /* 0x000fe20000000003 */
[----:B------:R-:W-:Y:S01]  /*7c80*/  FSEL R36, R90, 8.4834944573231041431e-05, P0 ;  /* 0x38b1e96a5a247808 */ /* 0x000fe20000000000 */
[----:B------:R-:W-:Y:S01]  /*7c90*/  FMUL R84, R28, 0.70710676908493041992 ;  /* 0x3f3504f31c547820 */ /* 0x000fe20000400000 */
[----:B------:R-:W-:Y:S01]  /*7ca0*/  FSEL R2, -R80, -0.00082130916416645050049, P0 ;  /* 0xba574d2050027808 */ /* 0x000fe20000000100 */
[----:B------:R-:W-:Y:S01]  /*7cb0*/  FFMA R0, R3, R0, R0 ;  /* 0x0000000003007223 */ /* 0x000fe20000000000 */
[----:B------:R-:W-:Y:S01]  /*7cc0*/  FSEL R3, R75, 0.0052134888246655464172, P0 ;  /* 0x3baad5ea4b037808 */ /* 0x000fe20000000000 */
[C---:B------:R-:W-:Y:S01]  /*7cd0*/  FMUL R38, R43.reuse, R43 ;  /* 0x0000002b2b267220 */ /* 0x040fe20000400000 */
[----:B------:R-:W-:Y:S01]  /*7ce0*/  FSETP.GE.AND P5, PT, |R43|, 1.0029599666595458984, PT ;  /* 0x3f8060fe2b00780b */ /* 0x000fe20003fa6200 */
[-C--:B------:R-:W-:Y:S01]  /*7cf0*/  FFMA R2, R36, R37.reuse, R2 ;  /* 0x0000002524027223 */ /* 0x080fe20000000002 */
[----:B------:R-:W-:Y:S01]  /*7d00*/  FSEL R36, -R79, -0.026868773624300956726, P0 ;  /* 0xbcdc1be74f247808 */ /* 0x000fe20000000100 */
[----:B------:R-:W-:Y:S01]  /*7d10*/  FMUL R28, R28, 0.5 ;  /* 0x3f0000001c1c7820 */ /* 0x000fe20000400000 */
[----:B------:R-:W-:Y:S01]  /*7d20*/  FSEL R38, |R43|, R38, P5 ;  /* 0x000000262b267208 */ /* 0x000fe20002800200 */
[-C--:B------:R-:W-:Y:S01]  /*7d30*/  FFMA R3, R2, R37.reuse, R3 ;  /* 0x0000002502037223 */ /* 0x080fe20000000003 */
[----:B------:R-:W-:Y:S01]  /*7d40*/  FSEL R2, R78, 0.11284004896879196167, P0 ;  /* 0x3de718af4e027808 */ /* 0x000fe20000000000 */
[C---:B------:R-:W-:Y:S01]  /*7d50*/  FMUL R44, R7.reuse, 0.70710676908493041992 ;  /* 0x3f3504f3072c7820 */ /* 0x040fe20000400000 */
[----:B------:R-:W-:Y:S01]  /*7d60*/  FMUL R7, R7, 0.5 ;  /* 0x3f00000007077820 */ /* 0x000fe20000400000 */
[-C--:B------:R-:W-:Y:S01]  /*7d70*/  FFMA R36, R3, R37.reuse, R36 ;  /* 0x0000002503247223 */ /* 0x080fe20000000024 */
[----:B------:R-:W-:Y:S01]  /*7d80*/  FSEL R3, R77, -0.37612664699554443359, P0 ;  /* 0xbec093ac4d037808 */ /* 0x000fe20000000000 */
[C---:B------:R-:W-:Y:S01]  /*7d90*/  FMUL R39, R44.reuse, R44 ;  /* 0x0000002c2c277220 */ /* 0x040fe20000400000 */
[----:B------:R-:W-:Y:S01]  /*7da0*/  FSETP.GE.AND P4, PT, |R44|, 1.0029599666595458984, PT ;  /* 0x3f8060fe2c00780b */ /* 0x000fe20003f86200 */
[----:B------:R-:W-:Y:S01]  /*7db0*/  FFMA R2, R36, R37, R2 ;  /* 0x0000002524027223 */ /* 0x000fe20000000002 */
[----:B------:R-:W-:Y:S01]  /*7dc0*/  FSEL R36, R76, 0.12837915122509002686, P0 ;  /* 0x3e0375d34c247808 */ /* 0x000fe20000000000 */
[----:B------:R-:W2:Y:S01]  /*7dd0*/  @P1 MUFU.EX2 R47, R0 ;  /* 0x00000000002f1308 */ /* 0x000ea20000000800 */
[----:B------:R-:W-:Y:S01]  /*7de0*/  FSEL R39, |R44|, R39, P4 ;  /* 0x000000272c277208 */ /* 0x000fe20002000200 */
[----:B------:R-:W-:Y:S01]  /*7df0*/  FFMA R3, R2, R37, R3 ;  /* 0x0000002502037223 */ /* 0x000fe20000000003 */
[----:B------:R-:W-:Y:S01]  /*7e00*/  FSEL R2, -R37, R42, P0 ;  /* 0x0000002a25027208 */ /* 0x000fe20000000100 */
[----:B------:R-:W-:Y:S01]  /*7e10*/  FMUL R40, R45, R45 ;  /* 0x0000002d2d287220 */ /* 0x000fe20000400000 */
[----:B------:R-:W-:Y:S01]  /*7e20*/  FMUL R85, R26, 0.70710676908493041992 ;  /* 0x3f3504f31a557820 */ /* 0x000fe20000400000 */
[----:B------:R-:W-:Y:S01]  /*7e30*/  FFMA R36, R3, R37, R36 ;  /* 0x0000002503247223 */ /* 0x000fe20000000024 */
[----:B------:R-:W-:Y:S01]  /*7e40*/  FSEL R37, R90, 8.4834944573231041431e-05, P5 ;  /* 0x38b1e96a5a257808 */ /* 0x000fe20002800000 */
[----:B------:R-:W-:Y:S01]  /*7e50*/  FMUL R26, R26, 0.5 ;  /* 0x3f0000001a1a7820 */ /* 0x000fe20000400000 */
[----:B------:R-:W-:Y:S01]  /*7e60*/  FSEL R3, -R80, -0.00082130916416645050049, P5 ;  /* 0xba574d2050037808 */ /* 0x000fe20002800100 */
[----:B------:R-:W-:Y:S01]  /*7e70*/  FFMA R2, R36, R2, R2 ;  /* 0x0000000224027223 */ /* 0x000fe20000000002 */
[----:B------:R-:W-:Y:S01]  /*7e80*/  FSEL R36, R75, 0.0052134888246655464172, P5 ;  /* 0x3baad5ea4b247808 */ /* 0x000fe20002800000 */
[----:B------:R-:W-:Y:S01]  /*7e90*/  FMUL R83, R27, 0.70710676908493041992 ;  /* 0x3f3504f31b537820 */ /* 0x000fe20000400000 */
[----:B------:R-:W-:Y:S01]  /*7ea0*/  FSEL R40, |R45|, R40, P3 ;  /* 0x000000282d287208 */ /* 0x000fe20001800200 */
[----:B------:R-:W-:Y:S01]  /*7eb0*/  FFMA R3, R37, R38, R3 ;  /* 0x0000002625037223 */ /* 0x000fe20000000003 */
[----:B------:R-:W-:Y:S01]  /*7ec0*/  FSEL R37, -R79, -0.026868773624300956726, P5 ;  /* 0xbcdc1be74f257808 */ /* 0x000fe20002800100 */
[----:B------:R-:W-:Y:S01]  /*7ed0*/  FMUL R48, R46, R46 ;  /* 0x0000002e2e307220 */ /* 0x000fe20000400000 */
[----:B------:R-:W-:Y:S01]  /*7ee0*/  FMUL R27, R27, 0.5 ;  /* 0x3f0000001b1b7820 */ /* 0x000fe20000400000 */
[----:B------:R-:W-:Y:S01]  /*7ef0*/  FFMA R36, R3, R38, R36 ;  /* 0x0000002603247223 */ /* 0x000fe20000000024 */
[----:B------:R-:W-:Y:S01]  /*7f00*/  FSEL R3, R78, 0.11284004896879196167, P5 ;  /* 0x3de718af4e037808 */ /* 0x000fe20002800000 */
[----:B--2---:R-:W-:Y:S01]  /*7f10*/  @P1 FADD R49, -R47, 1 ;  /* 0x3f8000002f311421 */ /* 0x004fe20000000100 */
[----:B------:R-:W-:Y:S01]  /*7f20*/  FSEL R48, |R46|, R48, P2 ;  /* 0x000000302e307208 */ /* 0x000fe20001000200 */
[-C--:B------:R-:W-:Y:S01]  /*7f30*/  FFMA R37, R36, R38.reuse, R37 ;  /* 0x0000002624257223 */ /* 0x080fe20000000025 */
[----:B------:R-:W-:Y:S01]  /*7f40*/  FSEL R36, R77, -0.37612664699554443359, P5 ;  /* 0xbec093ac4d247808 */ /* 0x000fe20002800000 */
[----:B------:R-:W-:Y:S01]  /*7f50*/  FMUL R47, R10, 0.70710676908493041992 ;  /* 0x3f3504f30a2f7820 */ /* 0x000fe20000400000 */
[----:B------:R-:W-:Y:S01]  /*7f60*/  @P1 LOP3.LUT R0, R49, 0x80000000, R41, 0xb8, !PT ;  /* 0x8000000031001812 */ /* 0x000fe200078eb829 */
[-C--:B------:R-:W-:Y:S01]  /*7f70*/  FFMA R3, R37, R38.reuse, R3 ;  /* 0x0000002625037223 */ /* 0x080fe20000000003 */
[----:B------:R-:W-:Y:S01]  /*7f80*/  FSEL R37, R76, 0.12837915122509002686, P5 ;  /* 0x3e0375d34c257808 */ /* 0x000fe20002800000 */
[C---:B------:R-:W-:Y:S01]  /*7f90*/  FMUL R49, R47.reuse, R47 ;  /* 0x0000002f2f317220 */ /* 0x040fe20000400000 */
[----:B------:R-:W-:Y:S01]  /*7fa0*/  FSETP.GE.AND P1, PT, |R47|, 1.0029599666595458984, PT ;  /* 0x3f8060fe2f00780b */ /* 0x000fe20003f26200 */
[-C--:B------:R-:W-:Y:S01]  /*7fb0*/  FFMA R36, R3, R38.reuse, R36 ;  /* 0x0000002603247223 */ /* 0x080fe20000000024 */
[----:B------:R-:W-:Y:S02]  /*7fc0*/  FSEL R3, -R38, R43, P5 ;  /* 0x0000002b26037208 */ /* 0x000fe40002800100 */
[----:B------:R-:W-:Y:S01]  /*7fd0*/  FSEL R49, |R47|, R49, P1 ;  /* 0x000000312f317208 */ /* 0x000fe20000800200 */
[----:B------:R-:W-:Y:S01]  /*7fe0*/  FFMA R37, R36, R38, R37 ;  /* 0x0000002624257223 */ /* 0x000fe20000000025 */
[----:B------:R-:W-:Y:S02]  /*7ff0*/  FSEL R38, R90, 8.4834944573231041431e-05, P4 ;  /* 0x38b1e96a5a267808 */ /* 0x000fe40002000000 */
[----:B------:R-:W-:Y:S01]  /*8000*/  FSEL R36, -R80, -0.00082130916416645050049, P4 ;  /* 0xba574d2050247808 */ /* 0x000fe20002000100 */
[----:B------:R-:W-:Y:S01]  /*8010*/  FFMA R3, R37, R3, R3 ;  /* 0x0000000325037223 */ /* 0x000fe20000000003 */
[----:B------:R-:W-:Y:S02]  /*8020*/  FSEL R37, R75, 0.0052134888246655464172, P4 ;  /* 0x3baad5ea4b257808 */ /* 0x000fe40002000000 */
[----:B------:R-:W-:Y:S01]  /*8030*/  FSEL R41, R90, 8.4834944573231041431e-05, P1 ;  /* 0x38b1e96a5a297808 */ /* 0x000fe20000800000 */
[-C--:B------:R-:W-:Y:S01]  /*8040*/  FFMA R36, R38, R39.reuse, R36 ;  /* 0x0000002726247223 */ /* 0x080fe20000000024 */
[----:B------:R-:W-:Y:S03]  /*8050*/  FSEL R38, -R79, -0.026868773624300956726, P4 ;  /* 0xbcdc1be74f267808 */ /* 0x000fe60002000100 */
[-C--:B------:R-:W-:Y:S01]  /*8060*/  FFMA R37, R36, R39.reuse, R37 ;  /* 0x0000002724257223 */ /* 0x080fe20000000025 */
[----:B------:R-:W-:Y:S03]  /*8070*/  FSEL R36, R78, 0.11284004896879196167, P4 ;  /* 0x3de718af4e247808 */ /* 0x000fe60002000000 */
[-C--:B------:R-:W-:Y:S01]  /*8080*/  FFMA R38, R37, R39.reuse, R38 ;  /* 0x0000002725267223 */ /* 0x080fe20000000026 */
[----:B------:R-:W-:Y:S03]  /*8090*/  FSEL R37, R77, -0.37612664699554443359, P4 ;  /* 0xbec093ac4d257808 */ /* 0x000fe60002000000 */
[-C--:B------:R-:W-:Y:S01]  /*80a0*/  FFMA R36, R38, R39.reuse, R36 ;  /* 0x0000002726247223 */ /* 0x080fe20000000024 */
[----:B------:R-:W-:Y:S03]  /*80b0*/  FSEL R38, R76, 0.12837915122509002686, P4 ;  /* 0x3e0375d34c267808 */ /* 0x000fe60002000000 */
[-C--:B------:R-:W-:Y:S01]  /*80c0*/  FFMA R37, R36, R39.reuse, R37 ;  /* 0x0000002724257223 */ /* 0x080fe20000000025 */
[----:B------:R-:W-:Y:S03]  /*80d0*/  FSEL R36, -R39, R44, P4 ;  /* 0x0000002c27247208 */ /* 0x000fe60002000100 */
[----:B------:R-:W-:Y:S01]  /*80e0*/  FFMA R38, R37, R39, R38 ;  /* 0x0000002725267223 */ /* 0x000fe20000000026 */
[----:B------:R-:W-:Y:S02]  /*80f0*/  FSEL R39, R90, 8.4834944573231041431e-05, P3 ;  /* 0x38b1e96a5a277808 */ /* 0x000fe40001800000 */
[----:B------:R-:W-:Y:S01]  /*8100*/  FSEL R37, -R80, -0.00082130916416645050049, P3 ;  /* 0xba574d2050257808 */ /* 0x000fe20001800100 */
[----:B------:R-:W-:Y:S01]  /*8110*/  FFMA R36, R38, R36, R36 ;  /* 0x0000002426247223 */ /* 0x000fe20000000024 */
[----:B------:R-:W-:Y:S03]  /*8120*/  FSEL R38, R75, 0.0052134888246655464172, P3 ;  /* 0x3baad5ea4b267808 */ /* 0x000fe60001800000 */
        /* <DEDUP_REMOVED lines=23> */
[----:B------:R-:W-:Y:S01]  /*82a0*/  FFMA R39, R38, R48, R39 ;  /* 0x0000003026277223 */ /* 0x000fe20000000027 */
[----:B------:R-:W-:Y:S03]  /*82b0*/  FSEL R38, -R48, R46, P2 ;  /* 0x0000002e30267208 */ /* 0x000fe60001000100 */
[----:B------:R-:W-:Y:S01]  /*82c0*/  FFMA R40, R39, R48, R40 ;  /* 0x0000003027287223 */ /* 0x000fe20000000028 */
[----:B------:R-:W-:Y:S01]  /*82d0*/  FSEL R39, -R80, -0.00082130916416645050049, P1 ;  /* 0xba574d2050277808 */ /* 0x000fe20000800100 */
[----:B------:R-:W2:Y:S02]  /*82e0*/  @P0 MUFU.EX2 R48, R2 ;  /* 0x0000000200300308 */ /* 0x000ea40000000800 */
[----:B------:R-:W-:Y:S01]  /*82f0*/  FFMA R38, R40, R38, R38 ;  /* 0x0000002628267223 */ /* 0x000fe20000000026 */
[----:B------:R-:W-:Y:S01]  /*8300*/  FSEL R40, R75, 0.0052134888246655464172, P1 ;  /* 0x3baad5ea4b287808 */ /* 0x000fe20000800000 */
[-C--:B------:R-:W-:Y:S01]  /*8310*/  FFMA R39, R41, R49.reuse, R39 ;  /* 0x0000003129277223 */ /* 0x080fe20000000027 */
[----:B------:R-:W-:Y:S03]  /*8320*/  FSEL R41, -R79, -0.026868773624300956726, P1 ;  /* 0xbcdc1be74f297808 */ /* 0x000fe60000800100 */
[-C--:B------:R-:W-:Y:S01]  /*8330*/  FFMA R40, R39, R49.reuse, R40 ;  /* 0x0000003127287223 */ /* 0x080fe20000000028 */
[----:B------:R-:W-:Y:S03]  /*8340*/  FSEL R39, R78, 0.11284004896879196167, P1 ;  /* 0x3de718af4e277808 */ /* 0x000fe60000800000 */
[-C--:B------:R-:W-:Y:S01]  /*8350*/  FFMA R41, R40, R49.reuse, R41 ;  /* 0x0000003128297223 */ /* 0x080fe20000000029 */
[----:B------:R-:W-:Y:S03]  /*8360*/  FSEL R40, R77, -0.37612664699554443359, P1 ;  /* 0xbec093ac4d287808 */ /* 0x000fe60000800000 */
[-C--:B------:R-:W-:Y:S01]  /*8370*/  FFMA R39, R41, R49.reuse, R39 ;  /* 0x0000003129277223 */ /* 0x080fe20000000027 */
[----:B------:R-:W-:Y:S01]  /*8380*/  FSEL R41, R76, 0.12837915122509002686, P1 ;  /* 0x3e0375d34c297808 */ /* 0x000fe20000800000 */
[----:B--2---:R-:W-:Y:S01]  /*8390*/  @P0 FADD R50, -R48, 1 ;  /* 0x3f80000030320421 */ /* 0x004fe20000000100 */
[----:B------:R-:W-:Y:S01]  /*83a0*/  FMUL R48, R11, 0.70710676908493041992 ;  /* 0x3f3504f30b307820 */ /* 0x000fe20000400000 */
[----:B------:R-:W-:Y:S01]  /*83b0*/  FFMA R40, R39, R49, R40 ;  /* 0x0000003127287223 */ /* 0x000fe20000000028 */
[----:B------:R-:W-:Y:S02]  /*83c0*/  FSEL R39, -R49, R47, P1 ;  /* 0x0000002f31277208 */ /* 0x000fe40000800100 */
[----:B------:R-:W-:Y:S01]  /*83d0*/  @P0 LOP3.LUT R2, R50, 0x80000000, R42, 0xb8, !PT ;  /* 0x8000000032020812 */ /* 0x000fe200078eb82a */
[C---:B------:R-:W-:Y:S01]  /*83e0*/  FMUL R50, R48.reuse, R48 ;  /* 0x0000003030327220 */ /* 0x040fe20000400000 */
[----:B------:R-:W-:Y:S01]  /*83f0*/  FSETP.GE.AND P0, PT, |R48|, 1.0029599666595458984, PT ;  /* 0x3f8060fe3000780b */ /* 0x000fe20003f06200 */
[----:B------:R-:W-:Y:S02]  /*8400*/  FFMA R41, R40, R49, R41 ;  /* 0x0000003128297223 */ /* 0x000fe40000000029 */
[----:B------:R-:W-:Y:S01]  /*8410*/  FADD R2, R2, 1 ;  /* 0x3f80000002027421 */ /* 0x000fe20000000000 */
[----:B------:R-:W-:Y:S01]  /*8420*/  FSEL R50, |R48|, R50, P0 ;  /* 0x0000003230327208 */ /* 0x000fe20000000200 */
[----:B------:R-:W2:Y:S01]  /*8430*/  @P5 MUFU.EX2 R49, R3 ;  /* 0x0000000300315308 */ /* 0x000ea20000000800 */
[----:B------:R-:W-:Y:S01]  /*8440*/  FSEL R42, R90, 8.4834944573231041431e-05, P0 ;  /* 0x38b1e96a5a2a7808 */ /* 0x000fe20000000000 */
[----:B------:R-:W-:Y:S01]  /*8450*/  FFMA R39, R41, R39, R39 ;  /* 0x0000002729277223 */ /* 0x000fe20000000027 */
[----:B------:R-:W-:Y:S02]  /*8460*/  FSEL R40, -R80, -0.00082130916416645050049, P0 ;  /* 0xba574d2050287808 */ /* 0x000fe40000000100 */
[----:B------:R-:W-:Y:S03]  /*8470*/  FSEL R41, R75, 0.0052134888246655464172, P0 ;  /* 0x3baad5ea4b297808 */ /* 0x000fe60000000000 */
[-C--:B------:R-:W-:Y:S01]  /*8480*/  FFMA R40, R42, R50.reuse, R40 ;  /* 0x000000322a287223 */ /* 0x080fe20000000028 */
[----:B------:R-:W-:Y:S03]  /*8490*/  FSEL R42, -R79, -0.026868773624300956726, P0 ;  /* 0xbcdc1be74f2a7808 */ /* 0x000fe60000000100 */
[-C--:B------:R-:W-:Y:S01]  /*84a0*/  FFMA R41, R40, R50.reuse, R41 ;  /* 0x0000003228297223 */ /* 0x080fe20000000029 */
[----:B------:R-:W-:Y:S03]  /*84b0*/  FSEL R40, R78, 0.11284004896879196167, P0 ;  /* 0x3de718af4e287808 */ /* 0x000fe60000000000 */
[-C--:B------:R-:W-:Y:S01]  /*84c0*/  FFMA R42, R41, R50.reuse, R42 ;  /* 0x00000032292a7223 */ /* 0x080fe2000000002a */
[----:B------:R-:W-:Y:S01]  /*84d0*/  FSEL R41, R77, -0.37612664699554443359, P0 ;  /* 0xbec093ac4d297808 */ /* 0x000fe20000000000 */
[----:B--2---:R-:W-:Y:S01]  /*84e0*/  @P5 FADD R51, -R49, 1 ;  /* 0x3f80000031335421 */ /* 0x004fe20000000100 */
[----:B------:R-:W-:Y:S01]  /*84f0*/  FMUL R49, R12, 0.70710676908493041992 ;  /* 0x3f3504f30c317820 */ /* 0x000fe20000400000 */
[-C--:B------:R-:W-:Y:S01]  /*8500*/  FFMA R40, R42, R50.reuse, R40 ;  /* 0x000000322a287223 */ /* 0x080fe20000000028 */
[----:B------:R-:W-:Y:S02]  /*8510*/  FSEL R42, R76, 0.12837915122509002686, P0 ;  /* 0x3e0375d34c2a7808 */ /* 0x000fe40000000000 */
[----:B------:R-:W-:Y:S01]  /*8520*/  @P5 LOP3.LUT R3, R51, 0x80000000, R43, 0xb8, !PT ;  /* 0x8000000033035812 */ /* 0x000fe200078eb82b */
[----:B------:R-:W-:Y:S01]  /*8530*/  FFMA R41, R40, R50, R41 ;  /* 0x0000003228297223 */ /* 0x000fe20000000029 */
[C---:B------:R-:W-:Y:S01]  /*8540*/  FSETP.GE.AND P5, PT, |R49|.reuse, 1.0029599666595458984, PT ;  /* 0x3f8060fe3100780b */ /* 0x040fe20003fa6200 */
[----:B------:R-:W-:Y:S01]  /*8550*/  FMUL R51, R49, R49 ;  /* 0x0000003131337220 */ /* 0x000fe20000400000 */
[----:B------:R-:W-:Y:S01]  /*8560*/  FSEL R40, -R50, R48, P0 ;  /* 0x0000003032287208 */ /* 0x000fe20000000100 */
[----:B------:R-:W-:Y:S01]  /*8570*/  FFMA R42, R41, R50, R42 ;  /* 0x00000032292a7223 */ /* 0x000fe2000000002a */
[----:B------:R-:W-:Y:S01]  /*8580*/  FSEL R43, R90, 8.4834944573231041431e-05, P5 ;  /* 0x38b1e96a5a2b7808 */ /* 0x000fe20002800000 */
[----:B------:R-:W2:Y:S01]  /*8590*/  @P4 MUFU.EX2 R50, R36 ;  /* 0x0000002400324308 */ /* 0x000ea20000000800 */
[----:B------:R-:W-:Y:S01]  /*85a0*/  FSEL R51, |R49|, R51, P5 ;  /* 0x0000003331337208 */ /* 0x000fe20002800200 */
        /* <DEDUP_REMOVED lines=34> */
[----:B------:R-:W-:Y:S01]  /*87d0*/  FSEL R44, R76, 0.12837915122509002686, P4 ;  /* 0x3e0375d34c2c7808 */ /* 0x000fe20002000000 */
[----:B------:R-:W-:Y:S01]  /*87e0*/  FMUL R14, R14, 0.5 ;  /* 0x3f0000000e0e7820 */ /* 0x000fe20000400000 */
        /* <DEDUP_REMOVED lines=9> */
[----:B------:R-:W-:Y:S01]  /*8880*/  FADD R37, R37, 1 ;  /* 0x3f80000025257421 */ /* 0x000fe20000000000 */
[----:B------:R-:W-:Y:S01]  /*8890*/  FSEL R43, -R80, -0.00082130916416645050049, P3 ;  /* 0xba574d20502b7808 */ /* 0x000fe20001800100 */
[----:B------:R-:W-:Y:S01]  /*88a0*/  FFMA R42, R44, R42, R42 ;  /* 0x0000002a2c2a7223 */ /* 0x000fe2000000002a */
[----:B------:R-:W-:Y:S01]  /*88b0*/  FSEL R44, R75, 0.0052134888246655464172, P3 ;  /* 0x3baad5ea4b2c7808 */ /* 0x000fe20001800000 */
[----:B------:R-:W-:Y:S02]  /*88c0*/  FMUL R8, R37, R8 ;  /* 0x0000000825087220 */ /* 0x000fe40000400000 */
        /* <DEDUP_REMOVED lines=17> */
[----:B------:R-:W-:Y:S01]  /*89e0*/  FADD R38, R38, 1 ;  /* 0x3f80000026267421 */ /* 0x000fe20000000000 */
[----:B------:R-:W-:Y:S01]  /*89f0*/  FSEL R54, |R52|, R54, P2 ;  /* 0x0000003634367208 */ /* 0x000fe20001000200 */
[----:B------:R-:W2:Y:S01]  /*8a00*/  @P1 MUFU.EX2 R53, R39 ;  /* 0x0000002700351308 */ /* 0x000ea20000000800 */
[----:B------:R-:W-:Y:S01]  /*8a10*/  FSEL R44, -R80, -0.00082130916416645050049, P2 ;  /* 0xba574d20502c7808 */ /* 0x000fe20001000100 */
[----:B------:R-:W-:Y:S01]  /*8a20*/  FFMA R43, R45, R43, R43 ;  /* 0x0000002b2d2b7223 */ /* 0x000fe2000000002b */
[----:B------:R-:W-:Y:S01]  /*8a30*/  FSEL R45, R75, 0.0052134888246655464172, P2 ;  /* 0x3baad5ea4b2d7808 */ /* 0x000fe20001000000 */
[----:B------:R-:W-:Y:S01]  /*8a40*/  FMUL R9, R38, R9 ;  /* 0x0000000926097220 */ /* 0x000fe20000400000 */
[----:B------:R-:W-:Y:S01]  /*8a50*/  FMUL R38, R13, 0.5 ;  /* 0x3f0000000d267820 */ /* 0x000fe20000400000 */
[-C--:B------:R-:W-:Y:S01]  /*8a60*/  FFMA R44, R46, R54.reuse, R44 ;  /* 0x000000362e2c7223 */ /* 0x080fe2000000002c */
[----:B------:R-:W-:Y:S01]  /*8a70*/  FSEL R46, -R79, -0.026868773624300956726, P2 ;  /* 0xbcdc1be74f2e7808 */ /* 0x000fe20001000100 */
[----:B------:R-:W-:Y:S02]  /*8a80*/  FMUL R13, R16, 0.5 ;  /* 0x3f000000100d7820 */ /* 0x000fe40000400000 */
[-C--:B------:R-:W-:Y:S01]  /*8a90*/  FFMA R45, R44, R54.reuse, R45 ;  /* 0x000000362c2d7223 */ /* 0x080fe2000000002d */
[----:B------:R-:W-:Y:S03]  /*8aa0*/  FSEL R44, R78, 0.11284004896879196167, P2 ;  /* 0x3de718af4e2c7808 */ /* 0x000fe60001000000 */
[-C--:B------:R-:W-:Y:S01]  /*8ab0*/  FFMA R46, R45, R54.reuse, R46 ;  /* 0x000000362d2e7223 */ /* 0x080fe2000000002e */
[----:B------:R-:W-:Y:S01]  /*8ac0*/  FSEL R45, R77, -0.37612664699554443359, P2 ;  /* 0xbec093ac4d2d7808 */ /* 0x000fe20001000000 */
[----:B--2---:R-:W-:Y:S02]  /*8ad0*/  @P1 FADD R55, -R53, 1 ;  /* 0x3f80000035371421 */ /* 0x004fe40000000100 */
[-C--:B------:R-:W-:Y:S01]  /*8ae0*/  FFMA R44, R46, R54.reuse, R44 ;  /* 0x000000362e2c7223 */ /* 0x080fe2000000002c */
[----:B------:R-:W-:Y:S01]  /*8af0*/  FSEL R46, R76, 0.12837915122509002686, P2 ;  /* 0x3e0375d34c2e7808 */ /* 0x000fe20001000000 */
[----:B------:R-:W-:Y:S01]  /*8b00*/  FMUL R53, R16, 0.70710676908493041992 ;  /* 0x3f3504f310357820 */ /* 0x000fe20000400000 */
[----:B------:R-:W-:Y:S01]  /*8b10*/  @P1 LOP3.LUT R39, R55, 0x80000000, R47, 0xb8, !PT ;  /* 0x8000000037271812 */ /* 0x000fe200078eb82f */
[----:B------:R-:W-:Y:S01]  /*8b20*/  FFMA R45, R44, R54, R45 ;  /* 0x000000362c2d7223 */ /* 0x000fe2000000002d */
[----:B------:R-:W-:Y:S01]  /*8b30*/  FSEL R44, -R54, R52, P2 ;  /* 0x00000034362c7208 */ /* 0x000fe20001000100 */
[C---:B------:R-:W-:Y:S01]  /*8b40*/  FMUL R55, R53.reuse, R53 ;  /* 0x0000003535377220 */ /* 0x040fe20000400000 */
[----:B------:R-:W-:Y:S01]  /*8b50*/  FSETP.GE.AND P1, PT, |R53|, 1.0029599666595458984, PT ;  /* 0x3f8060fe3500780b */ /* 0x000fe20003f26200 */
[----:B------:R-:W-:Y:S02]  /*8b60*/  FFMA R46, R45, R54, R46 ;  /* 0x000000362d2e7223 */ /* 0x000fe4000000002e */
[----:B------:R-:W2:Y:S01]  /*8b70*/  @P0 MUFU.EX2 R54, R40 ;  /* 0x0000002800360308 */ /* 0x000ea20000000800 */
[----:B------:R-:W-:Y:S01]  /*8b80*/  FSEL R55, |R53|, R55, P1 ;  /* 0x0000003735377208 */ /* 0x000fe20000800200 */
[----:B------:R-:W-:Y:S01]  /*8b90*/  FFMA R44, R46, R44, R44 ;  /* 0x0000002c2e2c7223 */ /* 0x000fe2000000002c */
[----:B------:R-:W-:Y:S02]  /*8ba0*/  FSEL R47, R90, 8.4834944573231041431e-05, P1 ;  /* 0x38b1e96a5a2f7808 */ /* 0x000fe40000800000 */
[----:B------:R-:W-:Y:S02]  /*8bb0*/  FSEL R45, -R80, -0.00082130916416645050049, P1 ;  /* 0xba574d20502d7808 */ /* 0x000fe40000800100 */
[----:B------:R-:W-:Y:S03]  /*8bc0*/  FSEL R46, R75, 0.0052134888246655464172, P1 ;  /* 0x3baad5ea4b2e7808 */ /* 0x000fe60000800000 */
[-C--:B------:R-:W-:Y:S01]  /*8bd0*/  FFMA R45, R47, R55.reuse, R45 ;  /* 0x000000372f2d7223 */ /* 0x080fe2000000002d */
[----:B------:R-:W-:Y:S03]  /*8be0*/  FSEL R47, -R79, -0.026868773624300956726, P1 ;  /* 0xbcdc1be74f2f7808 */ /* 0x000fe60000800100 */
[-C--:B------:R-:W-:Y:S01]  /*8bf0*/  FFMA R46, R45, R55.reuse, R46 ;  /* 0x000000372d2e7223 */ /* 0x080fe2000000002e */
[----:B------:R-:W-:Y:S01]  /*8c00*/  FSEL R45, R78, 0.11284004896879196167, P1 ;  /* 0x3de718af4e2d7808 */ /* 0x000fe20000800000 */
[----:B--2---:R-:W-:Y:S02]  /*8c10*/  @P0 FADD R56, -R54, 1 ;  /* 0x3f80000036380421 */ /* 0x004fe40000000100 */
        /* <DEDUP_REMOVED lines=8> */
[----:B------:R-:W-:Y:S01]  /*8ca0*/  FFMA R46, R45, R55, R46 ;  /* 0x000000372d2e7223 */ /* 0x000fe2000000002e */
[----:B------:R-:W-:Y:S01]  /*8cb0*/  FSEL R45, -R55, R53, P1 ;  /* 0x00000035372d7208 */ /* 0x000fe20000800100 */
[----:B------:R-:W-:Y:S01]  /*8cc0*/  FADD R40, R40, 1 ;  /* 0x3f80000028287421 */ /* 0x000fe20000000000 */
[----:B------:R-:W-:Y:S01]  /*8cd0*/  FSEL R56, |R54|, R56, P0 ;  /* 0x0000003836387208 */ /* 0x000fe20000000200 */
[----:B------:R-:W-:Y:S01]  /*8ce0*/  FFMA R47, R46, R55, R47 ;  /* 0x000000372e2f7223 */ /* 0x000fe2000000002f */
[----:B------:R-:W-:Y:S01]  /*8cf0*/  FSEL R48, R90, 8.4834944573231041431e-05, P0 ;  /* 0x38b1e96a5a307808 */ /* 0x000fe20000000000 */
[----:B------:R-:W2:Y:S01]  /*8d00*/  @P5 MUFU.EX2 R55, R41 ;  /* 0x0000002900375308 */ /* 0x000ea20000000800 */
        /* <DEDUP_REMOVED lines=18> */
[----:B------:R-:W-:Y:S01]  /*8e30*/  FFMA R48, R47, R56, R48 ;  /* 0x000000382f307223 */ /* 0x000fe20000000030 */
[----:B------:R-:W-:Y:S01]  /*8e40*/  FADD R41, R41, 1 ;  /* 0x3f80000029297421 */ /* 0x000fe20000000000 */
        /* <DEDUP_REMOVED lines=25> */
[----:B------:R-:W-:Y:S01]  /*8fe0*/  FMUL R38, R42, R38 ;  /* 0x000000262a267220 */ /* 0x000fe20000400000 */
[----:B------:R-:W-:Y:S01]  /*8ff0*/  FSEL R48, -R80, -0.00082130916416645050049, P4 ;  /* 0xba574d2050307808 */ /* 0x000fe20002000100 */
[----:B------:R-:W2:Y:S01]  /*9000*/  @P3 MUFU.EX2 R57, R43 ;  /* 0x0000002b00393308 */ /* 0x000ea20000000800 */
[----:B------:R-:W-:Y:S01]  /*9010*/  FFMA R47, R49, R47, R47 ;  /* 0x0000002f312f7223 */ /* 0x000fe2000000002f */
[----:B------:R-:W-:Y:S02]  /*9020*/  FSEL R49, R75, 0.0052134888246655464172, P4 ;  /* 0x3baad5ea4b317808 */ /* 0x000fe40002000000 */
        /* <DEDUP_REMOVED lines=11> */
[----:B------:R-:W-:Y:S01]  /*90e0*/  FSEL R48, -R58, R56, P4 ;  /* 0x000000383a307208 */ /* 0x000fe20002000100 */
[----:B------:R-:W-:Y:S01]  /*90f0*/  FMUL R20, R20, 0.5 ;  /* 0x3f00000014147820 */ /* 0x000fe20000400000 */
[----:B------:R-:W-:Y:S01]  /*9100*/  @P3 LOP3.LUT R43, R59, 0x80000000, R51, 0xb8, !PT ;  /* 0x800000003b2b3812 */ /* 0x000fe200078eb833 */
[C---:B------:R-:W-:Y:S01]  /*9110*/  FMUL R59, R57.reuse, R57 ;  /* 0x00000039393b7220 */ /* 0x040fe20000400000 */
[----:B------:R-:W-:Y:S01]  /*9120*/  FSETP.GE.AND P3, PT, |R57|, 1.0029599666595458984, PT ;  /* 0x3f8060fe3900780b */ /* 0x000fe20003f66200 */
[----:B------:R-:W-:Y:S02]  /*9130*/  FFMA R50, R49, R58, R50 ;  /* 0x0000003a31327223 */ /* 0x000fe40000000032 */
[----:B------:R-:W2:Y:S01]  /*9140*/  @P2 MUFU.EX2 R58, R44 ;  /* 0x0000002c003a2308 */ /* 0x000ea20000000800 */
[----:B------:R-:W-:Y:S01]  /*9150*/  FSEL R59, |R57|, R59, P3 ;  /* 0x0000003b393b7208 */ /* 0x000fe20001800200 */
[----:B------:R-:W-:Y:S01]  /*9160*/  FADD R43, R43, 1 ;  /* 0x3f8000002b2b7421 */ /* 0x000fe20000000000 */
[----:B------:R-:W-:Y:S01]  /*9170*/  FSEL R51, R90, 8.4834944573231041431e-05, P3 ;  /* 0x38b1e96a5a337808 */ /* 0x000fe20001800000 */
[----:B------:R-:W-:Y:S01]  /*9180*/  FFMA R48, R50, R48, R48 ;  /* 0x0000003032307223 */ /* 0x000fe20000000030 */
        /* <DEDUP_REMOVED lines=34> */
[C---:B------:R-:W-:Y:S01]  /*93b0*/  FMUL R59, R22.reuse, 0.70710676908493041992 ;  /* 0x3f3504f3163b7820 */ /* 0x040fe20000400000 */
[----:B------:R-:W-:Y:S01]  /*93c0*/  FMUL R22, R22, 0.5 ;  /* 0x3f00000016167820 */ /* 0x000fe20000400000 */
        /* <DEDUP_REMOVED lines=10> */
[----:B------:R-:W-:Y:S01]  /*9470*/  FSEL R53, R90, 8.4834944573231041431e-05, P1 ;  /* 0x38b1e96a5a357808 */ /* 0x000fe20000800000 */
[----:B------:R-:W-:Y:S01]  /*9480*/  FMUL R13, R45, R13 ;  /* 0x0000000d2d0d7220 */ /* 0x000fe20000400000 */
        /* <DEDUP_REMOVED lines=9> */
[C---:B------:R-:W-:Y:S01]  /*9520*/  FMUL R60, R23.reuse, 0.70710676908493041992 ;  /* 0x3f3504f3173c7820 */ /* 0x040fe20000400000 */
[----:B------:R-:W-:Y:S01]  /*9530*/  FMUL R23, R23, 0.5 ;  /* 0x3f00000017177820 */ /* 0x000fe20000400000 */
        /* <DEDUP_REMOVED lines=55> */
[----:B------:R-:W2:Y:S01]  /*98b0*/  @P3 MUFU.EX2 R82, R49 ;  /* 0x0000003100523308 */ /* 0x000ea20000000800 */
[----:B------:R-:W-:Y:S01]  /*98c0*/  FADD R48, R48, 1 ;  /* 0x3f80000030307421 */ /* 0x000fe20000000000 */
[----:B------:R-:W-:Y:S01]  /*98d0*/  FFMA R55, R54, R81, R55 ;  /* 0x0000005136377223 */ /* 0x000fe20000000037 */
[----:B------:R-:W-:Y:S02]  /*98e0*/  FSEL R81, |R62|, R56, P4 ;  /* 0x000000383e517208 */ /* 0x000fe40002000200 */
        /* <DEDUP_REMOVED lines=10> */
[----:B------:R-:W-:Y:S02]  /*9990*/  FSEL R55, R77, -0.37612664699554443359, P4 ;  /* 0xbec093ac4d377808 */ /* 0x000fe40002000000 */
[----:B------:R-:W-:Y:S01]  /*99a0*/  @P3 LOP3.LUT R49, R82, 0x80000000, R57, 0xb8, !PT ;  /* 0x8000000052313812 */ /* 0x000fe200078eb839 */
[----:B------:R-:W-:Y:S01]  /*99b0*/  FFMA R54, R56, R81, R54 ;  /* 0x0000005138367223 */ /* 0x000fe20000000036 */
[----:B------:R-:W-:Y:S01]  /*99c0*/  FSEL R56, R76, 0.12837915122509002686, P4 ;  /* 0x3e0375d34c387808 */ /* 0x000fe20002000000 */
[C---:B------:R-:W-:Y:S01]  /*99d0*/  FMUL R57, R85.reuse, R85 ;  /* 0x0000005555397220 */ /* 0x040fe20000400000 */
[----:B------:R-:W-:Y:S01]  /*99e0*/  FSETP.GE.AND P3, PT, |R85|, 1.0029599666595458984, PT ;  /* 0x3f8060fe5500780b */ /* 0x000fe20003f66200 */
[-C--:B------:R-:W-:Y:S01]  /*99f0*/  FFMA R55, R54, R81.reuse, R55 ;  /* 0x0000005136377223 */ /* 0x080fe20000000037 */
        /* <DEDUP_REMOVED lines=50> */
[----:B------:R-:W-:Y:S01]  /*9d20*/  FMUL R22, R51, R22 ;  /* 0x0000001633167220 */ /* 0x000fe20000400000 */
[----:B------:R-:W-:Y:S01]  /*9d30*/  FSEL R57, -R80, -0.00082130916416645050049, P1 ;  /* 0xba574d2050397808 */ /* 0x000fe20000800100 */
[----:B------:R-:W-:Y:S01]  /*9d40*/  FFMA R56, R58, R56, R56 ;  /* 0x000000383a387223 */ /* 0x000fe20000000038 */
[----:B------:R-:W-:Y:S03]  /*9d50*/  FSEL R58, R75, 0.0052134888246655464172, P1 ;  /* 0x3baad5ea4b3a7808 */ /* 0x000fe60000800000 */
[-C--:B------:R-:W-:Y:S01]  /*9d60*/  FFMA R57, R59, R81.reuse, R57 ;  /* 0x000000513b397223 */ /* 0x080fe20000000039 */
[----:B------:R-:W-:Y:S03]  /*9d70*/  FSEL R59, -R79, -0.026868773624300956726, P1 ;  /* 0xbcdc1be74f3b7808 */ /* 0x000fe60000800100 */
[-C--:B------:R-:W-:Y:S01]  /*9d80*/  FFMA R58, R57, R81.reuse, R58 ;  /* 0x00000051393a7223 */ /* 0x080fe2000000003a */
[----:B------:R-:W-:Y:S01]  /*9d90*/  FSEL R57, R78, 0.11284004896879196167, P1 ;  /* 0x3de718af4e397808 */ /* 0x000fe20000800000 */
[----:B--2---:R-:W-:Y:S01]  /*9da0*/  @P0 FADD R86, -R82, 1 ;  /* 0x3f80000052560421 */ /* 0x004fe20000000100 */
[----:B------:R-:W-:Y:S01]  /*9db0*/  FMUL R82, R29, 0.70710676908493041992 ;  /* 0x3f3504f31d527820 */ /* 0x000fe20000400000 */
[-C--:B------:R-:W-:Y:S01]  /*9dc0*/  FFMA R59, R58, R81.reuse, R59 ;  /* 0x000000513a3b7223 */ /* 0x080fe2000000003b */
[----:B------:R-:W-:Y:S01]  /*9dd0*/  FSEL R58, R77, -0.37612664699554443359, P1 ;  /* 0xbec093ac4d3a7808 */ /* 0x000fe20000800000 */
[----:B------:R-:W-:Y:S01]  /*9de0*/  FMUL R29, R29, 0.5 ;  /* 0x3f0000001d1d7820 */ /* 0x000fe20000400000 */
[----:B------:R-:W-:Y:S01]  /*9df0*/  @P0 LOP3.LUT R52, R86, 0x80000000, R60, 0xb8, !PT ;  /* 0x8000000056340812 */ /* 0x000fe200078eb83c */
[-C--:B------:R-:W-:Y:S01]  /*9e00*/  FFMA R57, R59, R81.reuse, R57 ;  /* 0x000000513b397223 */ /* 0x080fe20000000039 */
[----:B------:R-:W-:Y:S01]  /*9e10*/  FSEL R59, R76, 0.12837915122509002686, P1 ;  /* 0x3e0375d34c3b7808 */ /* 0x000fe20000800000 */
[C---:B------:R-:W-:Y:S01]  /*9e20*/  FMUL R86, R82.reuse, R82 ;  /* 0x0000005252567220 */ /* 0x040fe20000400000 */
[----:B------:R-:W-:Y:S01]  /*9e30*/  FSETP.GE.AND P0, PT, |R82|, 1.0029599666595458984, PT ;  /* 0x3f8060fe5200780b */ /* 0x000fe20003f06200 */
[-C--:B------:R-:W-:Y:S01]  /*9e40*/  FFMA R58, R57, R81.reuse, R58 ;  /* 0x00000051393a7223 */ /* 0x080fe2000000003a */
        /* <DEDUP_REMOVED lines=8> */
[----:B------:R-:W-:Y:S01]  /*9ed0*/  FSEL R59, R75, 0.0052134888246655464172, P0 ;  /* 0x3baad5ea4b3b7808 */ /* 0x000fe20000000000 */
[----:B------:R-:W-:Y:S02]  /*9ee0*/  FMUL R23, R52, R23 ;  /* 0x0000001734177220 */ /* 0x000fe40000400000 */
[----:B------:R-:W-:Y:S01]  /*9ef0*/  FFMA R58, R60, R86, R58 ;  /* 0x000000563c3a7223 */ /* 0x000fe2000000003a */
[----:B------:R-:W-:Y:S02]  /*9f00*/  FSEL R60, -R79, -0.026868773624300956726, P0 ;  /* 0xbcdc1be74f3c7808 */ /* 0x000fe40000000100 */
[----:B------:R-:W-:Y:S01]  /*9f10*/  F2FP.SATFINITE.E4M3.F32.PACK_AB_MERGE_C R22, R23, R22, RZ ;  /* 0x000000161716723e */ /* 0x000fe200048070ff */
        /* <DEDUP_REMOVED lines=47> */
[----:B------:R-:W3:Y:S01]  /*a210*/  @P5 MUFU.EX2 R16, R59 ;  /* 0x0000003b00105308 */ /* 0x000ee20000000800 */
        /* <DEDUP_REMOVED lines=20> */
[----:B------:R-:W-:Y:S01]  /*a360*/  FADD R3, R36, 1 ;  /* 0x3f80000024037421 */ /* 0x000fe20000000000 */
[----:B------:R-:W-:Y:S01]  /*a370*/  FSEL R61, -R80, -0.00082130916416645050049, P3 ;  /* 0xba574d20503d7808 */ /* 0x000fe20001800100 */
[----:B------:R-:W-:Y:S01]  /*a380*/  FFMA R60, R62, R60, R60 ;  /* 0x0000003c3e3c7223 */ /* 0x000fe2000000003c */
[----:B------:R-:W-:Y:S01]  /*a390*/  FADD R55, R55, 1 ;  /* 0x3f80000037377421 */ /* 0x000fe20000000000 */
[----:B------:R-:W2:Y:S01]  /*a3a0*/  @P2 MUFU.EX2 R62, R56 ;  /* 0x00000038003e2308 */ /* 0x000ea20000000800 */
[----:B------:R-:W-:Y:S01]  /*a3b0*/  FMUL R7, R3, R7 ;  /* 0x0000000703077220 */ /* 0x000fe20000400000 */
[----:B------:R-:W-:Y:S01]  /*a3c0*/  FSEL R3, -R79, -0.026868773624300956726, P3 ;  /* 0xbcdc1be74f037808 */ /* 0x000fe20001800100 */
[-C--:B------:R-:W-:Y:S01]  /*a3d0*/  FFMA R61, R88, R85.reuse, R61 ;  /* 0x00000055583d7223 */ /* 0x080fe2000000003d */
[----:B------:R-:W-:Y:S01]  /*a3e0*/  FMUL R88, R6, 0.5 ;  /* 0x3f00000006587820 */ /* 0x000fe20000400000 */
[----:B------:R-:W-:Y:S01]  /*a3f0*/  FSEL R6, R75, 0.0052134888246655464172, P3 ;  /* 0x3baad5ea4b067808 */ /* 0x000fe20001800000 */
[----:B------:R-:W-:Y:S01]  /*a400*/  FMUL R26, R55, R26 ;  /* 0x0000001a371a7220 */ /* 0x000fe20000400000 */
[----:B---3--:R-:W-:Y:S01]  /*a410*/  @P5 FADD R16, -R16, 1 ;  /* 0x3f80000010105421 */ /* 0x008fe20000000100 */
[----:B------:R-:W-:Y:S02]  /*a420*/  FMUL R36, R121, R88 ;  /* 0x0000005879247220 */ /* 0x000fe40000400000 */
[-C--:B------:R-:W-:Y:S01]  /*a430*/  FFMA R6, R61, R85.reuse, R6 ;  /* 0x000000553d067223 */ /* 0x080fe20000000006 */
[----:B------:R-:W-:Y:S01]  /*a440*/  FMUL R61, R4, 0.5 ;  /* 0x3f000000043d7820 */ /* 0x000fe20000400000 */
[----:B------:R-:W-:Y:S01]  /*a450*/  @P5 LOP3.LUT R59, R16, 0x80000000, R81, 0xb8, !PT ;  /* 0x80000000103b5812 */ /* 0x000fe200078eb851 */
[----:B------:R-:W-:Y:S01]  /*a460*/  FMUL R4, R5, 0.5 ;  /* 0x3f00000005047820 */ /* 0x000fe20000400000 */
[----:B------:R-:W-:Y:S01]  /*a470*/  F2FP.SATFINITE.E4M3.F32.PACK_AB_MERGE_C R36, R7, R36, RZ ;  /* 0x000000240724723e */ /* 0x000fe200048070ff */
[----:B------:R-:W-:Y:S01]  /*a480*/  FADD R5, R0, 1 ;  /* 0x3f80000000057421 */ /* 0x000fe20000000000 */
[----:B------:R-:W-:Y:S01]  /*a490*/  FSEL R0, R78, 0.11284004896879196167, P3 ;  /* 0x3de718af4e007808 */ /* 0x000fe20001800000 */
[-C--:B------:R-:W-:Y:S01]  /*a4a0*/  FFMA R3, R6, R85.reuse, R3 ;  /* 0x0000005506037223 */ /* 0x080fe20000000003 */
[----:B------:R-:W-:Y:S01]  /*a4b0*/  FMUL R4, R2, R4 ;  /* 0x0000000402047220 */ /* 0x000fe20000400000 */
[----:B------:R-:W-:Y:S01]  /*a4c0*/  FSEL R2, R77, -0.37612664699554443359, P3 ;  /* 0xbec093ac4d027808 */ /* 0x000fe20001800000 */
[----:B--2---:R-:W-:Y:S01]  /*a4d0*/  @P2 FADD R62, -R62, 1 ;  /* 0x3f8000003e3e2421 */ /* 0x004fe20000000100 */
[----:B------:R-:W-:Y:S01]  /*a4e0*/  FFMA R0, R3, R85, R0 ;  /* 0x0000005503007223 */ /* 0x000fe20000000000 */
[----:B------:R-:W-:Y:S01]  /*a4f0*/  FSEL R3, R76, 0.12837915122509002686, P3 ;  /* 0x3e0375d34c037808 */ /* 0x000fe20001800000 */
[----:B------:R-:W-:Y:S01]  /*a500*/  FMUL R7, R33, 0.70710676908493041992 ;  /* 0x3f3504f321077820 */ /* 0x000fe20000400000 */
[----:B------:R-:W-:Y:S01]  /*a510*/  FMUL R5, R5, R61 ;  /* 0x0000003d05057220 */ /* 0x000fe20000400000 */
[----:B------:R-:W-:Y:S01]  /*a520*/  @P2 LOP3.LUT R56, R62, 0x80000000, R83, 0xb8, !PT ;  /* 0x800000003e382812 */ /* 0x000fe200078eb853 */
[----:B------:R-:W-:Y:S01]  /*a530*/  FFMA R2, R0, R85, R2 ;  /* 0x0000005500027223 */ /* 0x000fe20000000002 */
[----:B------:R-:W-:Y:S01]  /*a540*/  FSEL R0, -R85, R87, P3 ;  /* 0x0000005755007208 */ /* 0x000fe20001800100 */
[----:B------:R-:W-:Y:S01]  /*a550*/  FMUL R33, R33, 0.5 ;  /* 0x3f00000021217820 */ /* 0x000fe20000400000 */
[C---:B------:R-:W-:Y:S01]  /*a560*/  FSETP.GE.AND P2, PT, |R7|.reuse, 1.0029599666595458984, PT ;  /* 0x3f8060fe0700780b */ /* 0x040fe20003f46200 */
[----:B------:R-:W-:Y:S01]  /*a570*/  FFMA R3, R2, R85, R3 ;  /* 0x0000005502037223 */ /* 0x000fe20000000003 */
[----:B------:R-:W-:Y:S01]  /*a580*/  F2FP.SATFINITE.E4M3.F32.PACK_AB_MERGE_C R36, R4, R5, R36 ;  /* 0x000000050424723e */ /* 0x000fe20004807024 */
[----:B------:R-:W-:Y:S01]  /*a590*/  FMUL R2, R7, R7 ;  /* 0x0000000707027220 */ /* 0x000fe20000400000 */
[----:B------:R-:W-:Y:S01]  /*a5a0*/  FSEL R4, R90, 8.4834944573231041431e-05, P2 ;  /* 0x38b1e96a5a047808 */ /* 0x000fe20001000000 */
[----:B------:R-:W-:Y:S01]  /*a5b0*/  FMUL R6, R10, 0.5 ;  /* 0x3f0000000a067820 */ /* 0x000fe20000400000 */
[----:B------:R-:W-:Y:S01]  /*a5c0*/  FMUL R10, R11, 0.5 ;  /* 0x3f0000000b0a7820 */ /* 0x000fe20000400000 */
[----:B------:R-:W-:Y:S01]  /*a5d0*/  FADD R11, R39, 1 ;  /* 0x3f800000270b7421 */ /* 0x000fe20000000000 */
[----:B------:R-:W-:Y:S01]  /*a5e0*/  FSEL R5, |R7|, R2, P2 ;  /* 0x0000000207057208 */ /* 0x000fe20001000200 */
[----:B------:R-:W-:Y:S01]  /*a5f0*/  FMUL R39, R17, 0.5 ;  /* 0x3f00000011277820 */ /* 0x000fe20000400000 */
[----:B------:R-:W-:Y:S01]  /*a600*/  FSEL R2, -R80, -0.00082130916416645050049, P2 ;  /* 0xba574d2050027808 */ /* 0x000fe20001000100 */
[----:B------:R-:W-:Y:S01]  /*a610*/  FFMA R0, R3, R0, R0 ;  /* 0x0000000003007223 */ /* 0x000fe20000000000 */
[----:B------:R-:W-:Y:S01]  /*a620*/  FSEL R3, R75, 0.0052134888246655464172, P2 ;  /* 0x3baad5ea4b037808 */ /* 0x000fe20001000000 */
[----:B------:R-:W-:Y:S01]  /*a630*/  FMUL R11, R11, R6 ;  /* 0x000000060b0b7220 */ /* 0x000fe20000400000 */
[----:B------:R-:W-:Y:S01]  /*a640*/  FMUL R10, R40, R10 ;  /* 0x0000000a280a7220 */ /* 0x000fe20000400000 */
[----:B------:R-:W-:Y:S01]  /*a650*/  FFMA R2, R4, R5, R2 ;  /* 0x0000000504027223 */ /* 0x000fe20000000002 */
[----:B------:R-:W-:Y:S01]  /*a660*/  FSEL R4, -R79, -0.026868773624300956726, P2 ;  /* 0xbcdc1be74f047808 */ /* 0x000fe20001000100 */
[----:B------:R-:W2:Y:S01]  /*a670*/  @P1 MUFU.EX2 R6, R57 ;  /* 0x0000003900061308 */ /* 0x000ea20000000800 */
[----:B------:R-:W-:Y:S01]  /*a680*/  FMUL R39, R46, R39 ;  /* 0x000000272e277220 */ /* 0x000fe20000400000 */
[----:B------:R-:W-:Y:S01]  /*a690*/  F2FP.SATFINITE.E4M3.F32.PACK_AB_MERGE_C R10, R10, R11, RZ ;  /* 0x0000000b0a0a723e */ /* 0x000fe200048070ff */
[-C--:B------:R-:W-:Y:S01]  /*a6a0*/  FFMA R3, R2, R5.reuse, R3 ;  /* 0x0000000502037223 */ /* 0x080fe20000000003 */
[----:B------:R-:W-:Y:S01]  /*a6b0*/  FSEL R2, R78, 0.11284004896879196167, P2 ;  /* 0x3de718af4e027808 */ /* 0x000fe20001000000 */
[----:B------:R-:W-:Y:S01]  /*a6c0*/  FMUL R11, R12, 0.5 ;  /* 0x3f0000000c0b7820 */ /* 0x000fe20000400000 */
[----:B------:R-:W-:Y:S01]  /*a6d0*/  F2FP.SATFINITE.E4M3.F32.PACK_AB_MERGE_C R37, R9, R8, R10 ;  /* 0x000000080925723e */ /* 0x000fe2000480700a */
[-C--:B------:R-:W-:Y:S01]  /*a6e0*/  FFMA R4, R3, R5.reuse, R4 ;  /* 0x0000000503047223 */ /* 0x080fe20000000004 */
[----:B------:R-:W-:Y:S01]  /*a6f0*/  FSEL R3, R77, -0.37612664699554443359, P2 ;  /* 0xbec093ac4d037808 */ /* 0x000fe20001000000 */
[----:B------:R-:W-:Y:S01]  /*a700*/  FMUL R8, R34, 0.70710676908493041992 ;  /* 0x3f3504f322087820 */ /* 0x000fe20000400000 */
[----:B------:R-:W-:Y:S01]  /*a710*/  FMUL R10, R15, 0.5 ;  /* 0x3f0000000f0a7820 */ /* 0x000fe20000400000 */
[----:B------:R-:W-:Y:S01]  /*a720*/  FFMA R2, R4, R5, R2 ;  /* 0x0000000504027223 */ /* 0x000fe20000000002 */
[----:B------:R-:W-:Y:S01]  /*a730*/  FSEL R4, -R5, R7, P2 ;  /* 0x0000000705047208 */ /* 0x000fe20001000100 */
[----:B------:R-:W-:Y:S01]  /*a740*/  FMUL R9, R43, R14 ;  /* 0x0000000e2b097220 */ /* 0x000fe20000400000 */
[----:B------:R-:W-:Y:S01]  /*a750*/  FMUL R10, R44, R10 ;  /* 0x0000000a2c0a7220 */ /* 0x000fe20000400000 */
[----:B------:R-:W-:Y:S01]  /*a760*/  FFMA R3, R2, R5, R3 ;  /* 0x0000000502037223 */ /* 0x000fe20000000003 */
[----:B------:R-:W-:Y:S01]  /*a770*/  FSEL R2, R76, 0.12837915122509002686, P2 ;  /* 0x3e0375d34c027808 */ /* 0x000fe20001000000 */
[----:B--2---:R-:W-:Y:S01]  /*a780*/  @P1 FADD R6, -R6, 1 ;  /* 0x3f80000006061421 */ /* 0x004fe20000000100 */
[----:B------:R-:W-:Y:S01]  /*a790*/  FMUL R11, R41, R11 ;  /* 0x0000000b290b7220 */ /* 0x000fe20000400000 */
[----:B------:R-:W-:Y:S01]  /*a7a0*/  F2FP.SATFINITE.E4M3.F32.PACK_AB_MERGE_C R12, R10, R9, RZ ;  /* 0x000000090a0c723e */ /* 0x000fe200048070ff */
[----:B------:R-:W-:Y:S01]  /*a7b0*/  FMUL R14, R18, 0.5 ;  /* 0x3f000000120e7820 */ /* 0x000fe20000400000 */
[----:B------:R-:W-:Y:S01]  /*a7c0*/  FFMA R2, R3, R5, R2 ;  /* 0x0000000503027223 */ /* 0x000fe20000000002 */
[----:B------:R-:W-:Y:S01]  /*a7d0*/  @P1 LOP3.LUT R57, R6, 0x80000000, R84, 0xb8, !PT ;  /* 0x8000000006391812 */ /* 0x000fe200078eb854 */
[C---:B------:R-:W-:Y:S01]  /*a7e0*/  FMUL R3, R8.reuse, R8 ;  /* 0x0000000808037220 */ /* 0x040fe20000400000 */
[----:B------:R-:W-:Y:S01]  /*a7f0*/  FSETP.GE.AND P1, PT, |R8|, 1.0029599666595458984, PT ;  /* 0x3f8060fe0800780b */ /* 0x000fe20003f26200 */
[----:B------:R-:W-:Y:S01]  /*a800*/  FFMA R4, R2, R4, R4 ;  /* 0x0000000402047223 */ /* 0x000fe20000000004 */
[----:B------:R-:W-:Y:S01]  /*a810*/  F2FP.SATFINITE.E4M3.F32.PACK_AB_MERGE_C R38, R38, R11, R12 ;  /* 0x0000000b2626723e */ /* 0x000fe2000480700c */
[----:B------:R-:W-:Y:S01]  /*a820*/  FMUL R14, R47, R14 ;  /* 0x0000000e2f0e7220 */ /* 0x000fe20000400000 */
[----:B------:R-:W-:Y:S01]  /*a830*/  FSEL R6, |R8|, R3, P1 ;  /* 0x0000000308067208 */ /* 0x000fe20000800200 */
[----:B------:R-:W-:Y:S01]  /*a840*/  FMUL R18, R21, 0.5 ;  /* 0x3f00000015127820 */ /* 0x000fe20000400000 */
[----:B------:R-:W-:Y:S01]  /*a850*/  FSEL R5, R90, 8.4834944573231041431e-05, P1 ;  /* 0x38b1e96a5a057808 */ /* 0x000fe20000800000 */
[----:B------:R-:W-:Y:S01]  /*a860*/  FADD R57, R57, 1 ;  /* 0x3f80000039397421 */ /* 0x000fe20000000000 */
[----:B------:R-:W-:Y:S01]  /*a870*/  FSEL R2, -R80, -0.00082130916416645050049, P1 ;  /* 0xba574d2050027808 */ /* 0x000fe20000800100 */
[----:B------:R-:W-:Y:S01]  /*a880*/  FMUL R18, R50, R18 ;  /* 0x0000001232127220 */ /* 0x000fe20000400000 */
[----:B------:R-:W-:Y:S01]  /*a890*/  FSEL R3, R75, 0.0052134888246655464172, P1 ;  /* 0x3baad5ea4b037808 */ /* 0x000fe20000800000 */
[----:B------:R-:W2:Y:S01]  /*a8a0*/  @P0 MUFU.EX2 R9, R58 ;  /* 0x0000003a00090308 */ /* 0x000ea20000000800 */
[----:B------:R-:W-:Y:S01]  /*a8b0*/  FMUL R15, R19, 0.5 ;  /* 0x3f000000130f7820 */ /* 0x000fe20000400000 */
[-C--:B------:R-:W-:Y:S01]  /*a8c0*/  FFMA R2, R5, R6.reuse, R2 ;  /* 0x0000000605027223 */ /* 0x080fe20000000002 */
[----:B------:R-:W-:Y:S01]  /*a8d0*/  FSEL R5, R78, 0.11284004896879196167, P1 ;  /* 0x3de718af4e057808 */ /* 0x000fe20000800000 */
[----:B------:R-:W-:Y:S01]  /*a8e0*/  FADD R56, R56, 1 ;  /* 0x3f80000038387421 */ /* 0x000fe20000000000 */
[----:B------:R-:W-:Y:S01]  /*a8f0*/  FMUL R15, R48, R15 ;  /* 0x0000000f300f7220 */ /* 0x000fe20000400000 */
[----:B------:R-:W-:Y:S01]  /*a900*/  FFMA R3, R2, R6, R3 ;  /* 0x0000000602037223 */ /* 0x000fe20000000003 */
[----:B------:R-:W-:Y:S03]  /*a910*/  FSEL R2, -R79, -0.026868773624300956726, P1 ;  /* 0xbcdc1be74f027808 */ /* 0x000fe60000800100 */
[----:B------:R-:W3:Y:S01]  /*a920*/  @P4 MUFU.EX2 R17, R60 ;  /* 0x0000003c00114308 */ /* 0x000ee20000000800 */
[----:B------:R-:W-:Y:S01]  /*a930*/  FADD R59, R59, 1 ;  /* 0x3f8000003b3b7421 */ /* 0x000fe20000000000 */
[----:B------:R-:W-:Y:S01]  /*a940*/  F2FP.SATFINITE.E4M3.F32.PACK_AB_MERGE_C R15, R15, R14, RZ ;  /* 0x0000000e0f0f723e */ /* 0x000fe200048070ff */
[----:B------:R-:W-:Y:S01]  /*a950*/  FMUL R34, R34, 0.5 ;  /* 0x3f00000022227820 */ /* 0x000fe20000400000 */
[----:B------:R-:W-:Y:S01]  /*a960*/  FFMA R2, R3, R6, R2 ;  /* 0x0000000603027223 */ /* 0x000fe20000000002 */
[----:B------:R-:W-:Y:S01]  /*a970*/  FSEL R3, R76, 0.12837915122509002686, P1 ;  /* 0x3e0375d34c037808 */ /* 0x000fe20000800000 */
[----:B------:R-:W-:Y:S01]  /*a980*/  FMUL R14, R49, R20 ;  /* 0x00000014310e7220 */ /* 0x000fe20000400000 */
[----:B------:R-:W-:Y:S01]  /*a990*/  F2FP.SATFINITE.E4M3.F32.PACK_AB_MERGE_C R39, R39, R13, R15 ;  /* 0x0000000d2727723e */ /* 0x000fe2000480700f */
[----:B------:R-:W-:Y:S01]  /*a9a0*/  FFMA R5, R2, R6, R5 ;  /* 0x0000000602057223 */ /* 0x000fe20000000005 */
[----:B------:R-:W-:Y:S01]  /*a9b0*/  FSEL R2, R77, -0.37612664699554443359, P1 ;  /* 0xbec093ac4d027808 */ /* 0x000fe20000800000 */
[----:B--2---:R-:W-:Y:S01]  /*a9c0*/  @P0 FADD R10, -R9, 1 ;  /* 0x3f800000090a0421 */ /* 0x004fe20000000100 */
[----:B------:R-:W-:Y:S01]  /*a9d0*/  F2FP.SATFINITE.E4M3.F32.PACK_AB_MERGE_C R12, R18, R14, R22 ;  /* 0x0000000e120c723e */ /* 0x000fe20004807016 */
[----:B------:R-:W-:Y:S01]  /*a9e0*/  FMUL R9, R35, 0.70710676908493041992 ;  /* 0x3f3504f323097820 */ /* 0x000fe20000400000 */
[----:B------:R1:W-:Y:S01]  /*a9f0*/  STS.128 [R111+UR43+0x1400], R36 ;  /* 0x001400246f007988 */ /* 0x0003e20008000c2b */
[-C--:B------:R-:W-:Y:S01]  /*aa00*/  FFMA R2, R5, R6.reuse, R2 ;  /* 0x0000000605027223 */ /* 0x080fe20000000002 */
[----:B------:R-:W-:Y:S01]  /*aa10*/  @P0 LOP3.LUT R58, R10, 0x80000000, R82, 0xb8, !PT ;  /* 0x800000000a3a0812 */ /* 0x000fe200078eb852 */
[C---:B------:R-:W-:Y:S01]  /*aa20*/  FMUL R10, R9.reuse, R9 ;  /* 0x00000009090a7220 */ /* 0x040fe20000400000 */
[----:B------:R-:W-:Y:S01]  /*aa30*/  FSETP.GE.AND P0, PT, |R9|, 1.0029599666595458984, PT ;  /* 0x3f8060fe0900780b */ /* 0x000fe20003f06200 */
[----:B------:R-:W-:Y:S01]  /*aa40*/  FFMA R3, R2, R6, R3 ;  /* 0x0000000602037223 */ /* 0x000fe20000000003 */
[----:B------:R-:W-:Y:S01]  /*aa50*/  FSEL R2, -R6, R8, P1 ;  /* 0x0000000806027208 */ /* 0x000fe20000800100 */
[----:B------:R-:W-:Y:S01]  /*aa60*/  FMUL R13, R53, R24 ;  /* 0x00000018350d7220 */ /* 0x000fe20000400000 */
[----:B------:R-:W-:Y:S01]  /*aa70*/  FSEL R6, R90, 8.4834944573231041431e-05, P0 ;  /* 0x38b1e96a5a067808 */ /* 0x000fe20000000000 */
[----:B------:R-:W-:Y:S01]  /*aa80*/  FMUL R14, R57, R28 ;  /* 0x0000001c390e7220 */ /* 0x000fe20000400000 */
[----:B------:R-:W-:Y:S01]  /*aa90*/  FSEL R5, -R80, -0.00082130916416645050049, P0 ;  /* 0xba574d2050057808 */ /* 0x000fe20000000100 */
[----:B------:R-:W-:Y:S01]  /*aaa0*/  FMUL R27, R56, R27 ;  /* 0x0000001b381b7220 */ /* 0x000fe20000400000 */
[----:B------:R-:W-:Y:S01]  /*aab0*/  FSEL R10, |R9|, R10, P0 ;  /* 0x0000000a090a7208 */ /* 0x000fe20000000200 */
[----:B------:R-:W-:Y:S01]  /*aac0*/  FFMA R2, R3, R2, R2 ;  /* 0x0000000203027223 */ /* 0x000fe20000000002 */
[----:B------:R-:W-:Y:S01]  /*aad0*/  FSEL R3, R75, 0.0052134888246655464172, P0 ;  /* 0x3baad5ea4b037808 */ /* 0x000fe20000000000 */
[----:B------:R-:W2:Y:S01]  /*aae0*/  @P3 MUFU.EX2 R11, R0 ;  /* 0x00000000000b3308 */ /* 0x000ea20000000800 */
[----:B------:R-:W-:Y:S01]  /*aaf0*/  F2FP.SATFINITE.E4M3.F32.PACK_AB_MERGE_C R26, R27, R26, RZ ;  /* 0x0000001a1b1a723e */ /* 0x000fe200048070ff */
[-C--:B------:R-:W-:Y:S01]  /*ab00*/  FFMA R5, R6, R10.reuse, R5 ;  /* 0x0000000a06057223 */ /* 0x080fe20000000005 */
[----:B------:R-:W-:Y:S01]  /*ab10*/  FSEL R6, -R79, -0.026868773624300956726, P0 ;  /* 0xbcdc1be74f067808 */ /* 0x000fe20000000100 */
[----:B---3--:R-:W-:Y:S01]  /*ab20*/  @P4 FADD R17, -R17, 1 ;  /* 0x3f80000011114421 */ /* 0x008fe20000000100 */
[----:B------:R-:W-:Y:S01]  /*ab30*/  F2FP.SATFINITE.E4M3.F32.PACK_AB_MERGE_C R13, R25, R13, R26 ;  /* 0x0000000d190d723e */ /* 0x000fe2000480701a */
[-C--:B------:R-:W-:Y:S01]  /*ab40*/  FFMA R3, R5, R10.reuse, R3 ;  /* 0x0000000a05037223 */ /* 0x080fe20000000003 */
[----:B------:R-:W-:Y:S01]  /*ab50*/  FSEL R5, R78, 0.11284004896879196167, P0 ;  /* 0x3de718af4e057808 */ /* 0x000fe20000000000 */
[----:B------:R-:W-:Y:S01]  /*ab60*/  FADD R58, R58, 1 ;  /* 0x3f8000003a3a7421 */ /* 0x000fe20000000000 */
[----:B------:R-:W-:Y:S01]  /*ab70*/  @P4 LOP3.LUT R60, R17, 0x80000000, R86, 0xb8, !PT ;  /* 0x80000000113c4812 */ /* 0x000fe200078eb856 */
[----:B------:R-:W-:Y:S01]  /*ab80*/  FFMA R6, R3, R10, R6 ;  /* 0x0000000a03067223 */ /* 0x000fe20000000006 */
[----:B------:R-:W-:Y:S01]  /*ab90*/  FSEL R3, R77, -0.37612664699554443359, P0 ;  /* 0xbec093ac4d037808 */ /* 0x000fe20000000000 */
[----:B------:R-:W-:Y:S01]  /*aba0*/  FMUL R35, R35, 0.5 ;  /* 0x3f00000023237820 */ /* 0x000fe20000400000 */
[----:B------:R-:W-:Y:S01]  /*abb0*/  FMUL R30, R59, R30 ;  /* 0x0000001e3b1e7220 */ /* 0x000fe20000400000 */
[-C--:B------:R-:W-:Y:S01]  /*abc0*/  FFMA R5, R6, R10.reuse, R5 ;  /* 0x0000000a06057223 */ /* 0x080fe20000000005 */
[----:B------:R-:W-:Y:S01]  /*abd0*/  FSEL R6, -R10, R9, P0 ;  /* 0x000000090a067208 */ /* 0x000fe20000000100 */
[----:B------:R-:W-:Y:S01]  /*abe0*/  FADD R60, R60, 1 ;  /* 0x3f8000003c3c7421 */ /* 0x000fe20000000000 */
[----:B--2---:R-:W-:Y:S01]  /*abf0*/  @P3 FADD R11, -R11, 1 ;  /* 0x3f8000000b0b3421 */ /* 0x004fe20000000100 */
[-C--:B------:R-:W-:Y:S01]  /*ac00*/  FFMA R3, R5, R10.reuse, R3 ;  /* 0x0000000a05037223 */ /* 0x080fe20000000003 */
[----:B------:R-:W-:Y:S01]  /*ac10*/  FSEL R5, R76, 0.12837915122509002686, P0 ;  /* 0x3e0375d34c057808 */ /* 0x000fe20000000000 */
[----:B------:R-:W-:Y:S01]  /*ac20*/  FMUL R31, R60, R31 ;  /* 0x0000001f3c1f7220 */ /* 0x000fe20000400000 */
[----:B------:R-:W-:Y:S01]  /*ac30*/  FMUL R29, R58, R29 ;  /* 0x0000001d3a1d7220 */ /* 0x000fe20000400000 */
[----:B------:R-:W-:Y:S02]  /*ac40*/  @P3 LOP3.LUT R0, R11, 0x80000000, R87, 0xb8, !PT ;  /* 0x800000000b003812 */ /* 0x000fe400078eb857 */
[----:B------:R-:W-:Y:S01]  /*ac50*/  FFMA R5, R3, R10, R5 ;  /* 0x0000000a03057223 */ /* 0x000fe20000000005 */
[----:B------:R-:W-:Y:S01]  /*ac60*/  F2FP.SATFINITE.E4M3.F32.PACK_AB_MERGE_C R30, R31, R30, RZ ;  /* 0x0000001e1f1e723e */ /* 0x000fe200048070ff */
[----:B------:R-:W2:Y:S01]  /*ac70*/  @P1 MUFU.EX2 R3, R2 ;  /* 0x0000000200031308 */ /* 0x000ea20000000800 */
[----:B------:R-:W-:Y:S01]  /*ac80*/  FADD R0, R0, 1 ;  /* 0x3f80000000007421 */ /* 0x000fe20000000000 */
[----:B------:R-:W-:Y:S01]  /*ac90*/  FFMA R6, R5, R6, R6 ;  /* 0x0000000605067223 */ /* 0x000fe20000000006 */
[----:B------:R-:W-:Y:S02]  /*aca0*/  F2FP.SATFINITE.E4M3.F32.PACK_AB_MERGE_C R14, R29, R14, R30 ;  /* 0x0000000e1d0e723e */ /* 0x000fe4000480701e */
[----:B------:R-:W-:Y:S05]  /*acb0*/  FMUL R0, R0, R32 ;  /* 0x0000002000007220 */ /* 0x000fea0000400000 */
[----:B------:R-:W3:Y:S10]  /*acc0*/  @P0 MUFU.EX2 R5, R6 ;  /* 0x0000000600050308 */ /* 0x000ef40000000800 */
[----:B------:R-:W4:Y:S01]  /*acd0*/  @P2 MUFU.EX2 R10, R4 ;  /* 0x00000004000a2308 */ /* 0x000f220000000800 */
[----:B--2---:R-:W-:Y:S05]  /*ace0*/  @P1 FADD R3, -R3, 1 ;  /* 0x3f80000003031421 */ /* 0x004fea0000000100 */
[----:B------:R-:W-:Y:S01]  /*acf0*/  @P1 LOP3.LUT R2, R3, 0x80000000, R8, 0xb8, !PT ;  /* 0x8000000003021812 */ /* 0x000fe200078eb808 */
[----:B---3--:R-:W-:Y:S04]  /*ad00*/  @P0 FADD R5, -R5, 1 ;  /* 0x3f80000005050421 */ /* 0x008fe80000000100 */
[----:B------:R-:W-:Y:S01]  /*ad10*/  FADD R2, R2, 1 ;  /* 0x3f80000002027421 */ /* 0x000fe20000000000 */
[----:B------:R-:W-:Y:S03]  /*ad20*/  @P0 LOP3.LUT R6, R5, 0x80000000, R9, 0xb8, !PT ;  /* 0x8000000005060812 */ /* 0x000fe600078eb809 */
[----:B------:R-:W-:Y:S01]  /*ad30*/  FMUL R2, R2, R34 ;  /* 0x0000002202027220 */ /* 0x000fe20000400000 */
[----:B------:R-:W-:Y:S01]  /*ad40*/  LOP3.LUT P0, RZ, R109, 0x60, RZ, 0xc0, !PT ;  /* 0x000000606dff7812 */ /* 0x000fe2000780c0ff */
[----:B----4-:R-:W-:Y:S01]  /*ad50*/  @P2 FADD R10, -R10, 1 ;  /* 0x3f8000000a0a2421 */ /* 0x010fe20000000100 */
[----:B------:R-:W-:Y:S04]  /*ad60*/  FADD R6, R6, 1 ;  /* 0x3f80000006067421 */ /* 0x000fe80000000000 */
[----:B------:R-:W-:Y:S01]  /*ad70*/  @P2 LOP3.LUT R4, R10, 0x80000000, R7, 0xb8, !PT ;  /* 0x800000000a042812 */ /* 0x000fe200078eb807 */
[----:B------:R-:W-:Y:S04]  /*ad80*/  FMUL R6, R6, R35 ;  /* 0x0000002306067220 */ /* 0x000fe80000400000 */
[----:B------:R-:W-:Y:S01]  /*ad90*/  FADD R4, R4, 1 ;  /* 0x3f80000004047421 */ /* 0x000fe20000000000 */
[----:B------:R-:W-:Y:S03]  /*ada0*/  F2FP.SATFINITE.E4M3.F32.PACK_AB_MERGE_C R2, R6, R2, RZ ;  /* 0x000000020602723e */ /* 0x000fe600048070ff */
[----:B------:R-:W-:Y:S05]  /*adb0*/  FMUL R4, R4, R33 ;  /* 0x0000002104047220 */ /* 0x000fea0000400000 */
[----:B------:R-:W-:Y:S05]  /*adc0*/  F2FP.SATFINITE.E4M3.F32.PACK_AB_MERGE_C R15, R4, R0, R2 ;  /* 0x00000000040f723e */ /* 0x000fea0004807002 */
[----:B------:R1:W-:Y:S01]  /*add0*/  STS.128 [R110+0x1010], R12 ;  /* 0x0010100c6e007388 */ /* 0x0003e20000000c00 */
[----:B------:R-:W-:Y:S01]  /*ade0*/  @!PT LDS RZ, [RZ] ;  /* 0x00000000fffff984 */ /* 0x000fe20000000800 */
[----:B------:R-:W-:Y:S01]  /*adf0*/  @!PT LDS RZ, [RZ] ;  /* 0x00000000fffff984 */ /* 0x000fe20000000800 */
[----:B------:R-:W-:Y:S01]  /*ae00*/  @!PT LDS RZ, [RZ] ;  /* 0x00000000fffff984 */ /* 0x000fe20000000800 */
[----:B------:R-:W-:Y:S01]  /*ae10*/  @!PT LDS RZ, [RZ] ;  /* 0x00000000fffff984 */ /* 0x000fe20000000800 */
[----:B------:R2:W-:Y:S07]  /*ae20*/  MEMBAR.ALL.CTA ;  /* 0x0000000000007992 */ /* 0x0005ee0000008000 */
[----:B--2---:R-:W2:Y:S02]  /*ae30*/  FENCE.VIEW.ASYNC.S ;  /* 0x00000000000073c6 */ /* 0x004ea40000000000 */
[----:B--2---:R-:W-:Y:S06]  /*ae40*/  BAR.SYNC.DEFER_BLOCKING 0x1, 0x80 ;  /* 0x0042000000007b1d */ /* 0x004fec0000010000 */
[----:B------:R-:W-:Y:S05]  /*ae50*/  @P0 BRA `(.L_x_145) ;  /* 0x0000000000340947 */ /* 0x000fea0003800000 */
[----:B------:R-:W-:Y:S01]  /*ae60*/  UIADD3 UR12, UPT, UPT, UR43, 0x1400, URZ ;  /* 0x000014002b0c7890 */ /* 0x000fe2000fffe0ff */
[----:B------:R-:W-:Y:S01]  /*ae70*/  R2UR UR9, R104 ;  /* 0x00000000680972ca */ /* 0x000fe200000e0000 */
[----:B------:R-:W-:Y:S01]  /*ae80*/  UIADD3 UR10, UP0, UPT, UR46, 0x680, URZ ;  /* 0x000006802e0a7890 */ /* 0x000fe2000ff1e0ff */
[----:B------:R-:W-:Y:S01]  /*ae90*/  R2UR UR8, R103 ;  /* 0x00000000670872ca */ /* 0x000fe200000e0000 */
[----:B------:R-:W-:Y:S02]  /*aea0*/  UMOV UR7, UR36 ;  /* 0x0000002400077c82 */ /* 0x000fe40008000000 */
[----:B------:R-:W-:Y:S01]  /*aeb0*/  IMAD.U32 R117, RZ, RZ, UR12 ;  /* 0x0000000cff757e24 */ /* 0x000fe2000f8e00ff */
[----:B------:R-:W-:Y:S04]  /*aec0*/  UIADD3.X UR11, UPT, UPT, URZ, UR47, URZ, UP0, !UPT ;  /* 0x0000002fff0b7290 */ /* 0x000fe800087fe4ff */
[----:B------:R-:W-:Y:S03]  /*aed0*/  R2UR UR4, R117 ;  /* 0x00000000750472ca */ /* 0x000fe600000e0000 */
[----:B------:R-:W-:Y:S02]  /*aee0*/  USHF.L.U32 UR5, UR9, 0x6, URZ ;  /* 0x0000000609057899 */ /* 0x000fe400080006ff */
[----:B------:R-:W-:Y:S09]  /*aef0*/  USHF.L.U32 UR6, UR8, 0x6, URZ ;  /* 0x0000000608067899 */ /* 0x000ff200080006ff */
[----:B------:R2:W-:Y:S01]  /*af00*/  UTMASTG.3D [UR4], [UR10] ;  /* 0x000000040a0073b5 */ /* 0x0005e20008010000 */
[----:B------:R0:W-:Y:S01]  /*af10*/  UTMACMDFLUSH ;  /* 0x00000000000079b7 */ /* 0x0001e20000000000 */
[----:B--2---:R-:W-:Y:S04]  /*af20*/  DEPBAR.LE SB0, 0x0 ;  /* 0x000080000000791a */ /* 0x004fe80000000000 */
.L_x_145:
[----:B------:R-:W-:Y:S05]  /*af30*/  BSYNC.RECONVERGENT B0 ;  /* 0x0000000000007941 */ /* 0x000fea0003800200 */
.L_x_144:
[----:B------:R-:W-:Y:S01]  /*af40*/  BAR.SYNC.DEFER_BLOCKING 0x1, 0x80 ;  /* 0x0042000000007b1d */ /* 0x000fe20000010000 */
[----:B------:R-:W-:Y:S01]  /*af50*/  ISETP.NE.AND P2, PT, R118, RZ, PT ;  /* 0x000000ff7600720c */ /* 0x000fe20003f45270 */
[----:B------:R-:W-:Y:S01]  /*af60*/  IMAD.IADD R104, R70, 0x1, R91 ;  /* 0x0000000146687824 */ /* 0x000fe200078e025b */
[----:B------:R-:W-:Y:S01]  /*af70*/  ISETP.NE.AND P0, PT, R120, 0x2, PT ;  /* 0x000000027800780c */ /* 0x000fe20003f05270 */
[----:B------:R-:W-:Y:S01]  /*af80*/  IMAD.IADD R103, R71, 0x1, R102 ;  /* 0x0000000147677824 */ /* 0x000fe200078e0266 */
[----:B------:R-:W-:Y:S02]  /*af90*/  ISETP.NE.AND P1, PT, R72, 0x4, PT ;  /* 0x000000044800780c */ /* 0x000fe40003f25270 */
[----:B------:R-:W-:Y:S02]  /*afa0*/  SEL R2, RZ, 0x1, P0 ;  /* 0x00000001ff027807 */ /* 0x000fe40000000000 */
[----:B------:R-:W-:Y:S02]  /*afb0*/  SEL R0, RZ, 0x1, P1 ;  /* 0x00000001ff007807 */ /* 0x000fe40000800000 */
[----:B------:R-:W-:Y:S02]  /*afc0*/  LOP3.LUT R115, R115, R2, RZ, 0x3c, !PT ;  /* 0x0000000273737212 */ /* 0x000fe400078e3cff */
[----:B------:R-:W-:Y:S02]  /*afd0*/  LOP3.LUT R116, R116, R0, RZ, 0x3c, !PT ;  /* 0x0000000074747212 */ /* 0x000fe400078e3cff */
[----:B------:R-:W-:Y:S02]  /*afe0*/  @P2 R2UR UR36, R113 ;  /* 0x00000000712422ca */ /* 0x000fe400000e0000 */
[----:B------:R-:W-:Y:S02]  /*aff0*/  SEL R120, R120, RZ, P0 ;  /* 0x000000ff78787207 */ /* 0x000fe40000000000 */
[----:B------:R-:W-:Y:S01]  /*b000*/  SEL R72, R72, RZ, P1 ;  /* 0x000000ff48487207 */ /* 0x000fe20000800000 */
[----:B------:R-:W-:Y:S10]  /*b010*/  @P2 BRA `(.L_x_146) ;  /* 0xffffffb000f82947 */ /* 0x000ff4000383ffff */
[----:B------:R-:W-:Y:S05]  /*b020*/  EXIT ;  /* 0x000000000000794d */ /* 0x000fea0003800000 */
.L_x_25:
[----:B--2---:R2:W4:Y:S02]  /*b030*/  SYNCS.PHASECHK.TRANS64.TRYWAIT P0, [R2+URZ+0x2d0], R3 ;  /* 0x0002d003020075a7 */ /* 0x00452400080011ff */
[----:B----4-:R-:W-:Y:S05]  /*b040*/  @!P0 NANOSLEEP.SYNCS 0x989680 ;  /* 0x009896800000895d */ /* 0x010fea0003900000 */
[----:B------:R-:W4:Y:S02]  /*b050*/  @!P0 SYNCS.PHASECHK.TRANS64 P0, [R2+URZ+0x2d0], R3 ;  /* 0x0002d003020085a7 */ /* 0x000f2400080010ff */
[----:B----4-:R-:W-:Y:S05]  /*b060*/  @!P0 BRA `(.L_x_25) ;  /* 0xfffffffc00f08947 */ /* 0x010fea000383ffff */
[----:B------:R-:W-:Y:S05]  /*b070*/  BRA `(.L_x_147) ;  /* 0xffffff6800c47947 */ /* 0x000fea000383ffff */
.L_x_28:
[----:B------:R-:W-:-:S07]  /*b080*/  MOV R2, UR33 ;  /* 0x0000002100027c02 */ /* 0x000fce0008000f00 */
.L_x_148:
[----:B-1----:R1:W2:Y:S02]  /*b090*/  SYNCS.PHASECHK.TRANS64.TRYWAIT P0, [R2+URZ+0x120], R4 ;  /* 0x00012004020075a7 */ /* 0x0022a400080011ff */
[----:B--2---:R-:W-:Y:S05]  /*b0a0*/  @!P0 NANOSLEEP.SYNCS 0x989680 ;  /* 0x009896800000895d */ /* 0x004fea0003900000 */
[----:B------:R-:W2:Y:S02]  /*b0b0*/  @!P0 SYNCS.PHASECHK.TRANS64 P0, [R2+URZ+0x120], R4 ;  /* 0x00012004020085a7 */ /* 0x000ea400080010ff */
[----:B--2---:R-:W-:Y:S05]  /*b0c0*/  @!P0 BRA `(.L_x_148) ;  /* 0xfffffffc00f08947 */ /* 0x004fea000383ffff */
[----:B------:R-:W-:Y:S05]  /*b0d0*/  BRA `(.L_x_27) ;  /* 0xffffff6c002c7947 */ /* 0x000fea000383ffff */
.L_x_35:
[----:B-1----:R-:W-:-:S07]  /*b0e0*/  MOV R2, UR17 ;  /* 0x0000001100027c02 */ /* 0x002fce0008000f00 */
.L_x_149:
[----:B-1----:R1:W2:Y:S02]  /*b0f0*/  SYNCS.PHASECHK.TRANS64.TRYWAIT P0, [R2+URZ+0x120], R4 ;  /* 0x00012004020075a7 */ /* 0x0022a400080011ff */
[----:B--2---:R-:W-:Y:S05]  /*b100*/  @!P0 NANOSLEEP.SYNCS 0x989680 ;  /* 0x009896800000895d */ /* 0x004fea0003900000 */
[----:B------:R-:W2:Y:S02]  /*b110*/  @!P0 SYNCS.PHASECHK.TRANS64 P0, [R2+URZ+0x120], R4 ;  /* 0x00012004020085a7 */ /* 0x000ea400080010ff */
[----:B--2---:R-:W-:Y:S05]  /*b120*/  @!P0 BRA `(.L_x_149) ;  /* 0xfffffffc00f08947 */ /* 0x004fea000383ffff */
[----:B------:R-:W-:Y:S05]  /*b130*/  BRA `(.L_x_34) ;  /* 0xffffff6c00ec7947 */ /* 0x000fea000383ffff */
.L_x_40:
[----:B-1----:R1:W2:Y:S02]  /*b140*/  SYNCS.PHASECHK.TRANS64.TRYWAIT P0, [R2+URZ+0x260], R3 ;  /* 0x00026003020075a7 */ /* 0x0022a400080011ff */
[----:B--2---:R-:W-:Y:S05]  /*b150*/  @!P0 NANOSLEEP.SYNCS 0x989680 ;  /* 0x009896800000895d */ /* 0x004fea0003900000 */
[----:B------:R-:W2:Y:S02]  /*b160*/  @!P0 SYNCS.PHASECHK.TRANS64 P0, [R2+URZ+0x260], R3 ;  /* 0x00026003020085a7 */ /* 0x000ea400080010ff */
[----:B--2---:R-:W-:Y:S05]  /*b170*/  @!P0 BRA `(.L_x_40) ;  /* 0xfffffffc00f08947 */ /* 0x004fea000383ffff */
[----:B------:R-:W-:Y:S05]  /*b180*/  BRA `(.L_x_150) ;  /* 0xffffff7000907947 */ /* 0x000fea000383ffff */
.L_x_44:
[----:B---3--:R-:W-:-:S07]  /*b190*/  MOV R0, UR5 ;  /* 0x0000000500007c02 */ /* 0x008fce0008000f00 */
.L_x_151:
[----:B-1----:R1:W2:Y:S02]  /*b1a0*/  SYNCS.PHASECHK.TRANS64.TRYWAIT P0, [R0+URZ], R2 ;  /* 0x00000002000075a7 */ /* 0x0022a400080011ff */
[----:B--2---:R-:W-:Y:S05]  /*b1b0*/  @!P0 NANOSLEEP.SYNCS 0x989680 ;  /* 0x009896800000895d */ /* 0x004fea0003900000 */
[----:B------:R-:W2:Y:S02]  /*b1c0*/  @!P0 SYNCS.PHASECHK.TRANS64 P0, [R0+URZ], R2 ;  /* 0x00000002000085a7 */ /* 0x000ea400080010ff */
[----:B--2---:R-:W-:Y:S05]  /*b1d0*/  @!P0 BRA `(.L_x_151) ;  /* 0xfffffffc00f08947 */ /* 0x004fea000383ffff */
[----:B------:R-:W-:Y:S05]  /*b1e0*/  BRA `(.L_x_152) ;  /* 0xffffff7800007947 */ /* 0x000fea000383ffff */
.L_x_45:
[----:B---3--:R-:W-:-:S07]  /*b1f0*/  MOV R0, UR5 ;  /* 0x0000000500007c02 */ /* 0x008fce0008000f00 */
.L_x_153:
[----:B-1----:R1:W2:Y:S02]  /*b200*/  SYNCS.PHASECHK.TRANS64.TRYWAIT P0, [R0+URZ], R3 ;  /* 0x00000003000075a7 */ /* 0x0022a400080011ff */
[----:B--2---:R-:W-:Y:S05]  /*b210*/  @!P0 NANOSLEEP.SYNCS 0x989680 ;  /* 0x009896800000895d */ /* 0x004fea0003900000 */
[----:B------:R-:W2:Y:S02]  /*b220*/  @!P0 SYNCS.PHASECHK.TRANS64 P0, [R0+URZ], R3 ;  /* 0x00000003000085a7 */ /* 0x000ea400080010ff */
[----:B--2---:R-:W-:Y:S05]  /*b230*/  @!P0 BRA `(.L_x_153) ;  /* 0xfffffffc00f08947 */ /* 0x004fea000383ffff */
[----:B------:R-:W-:Y:S05]  /*b240*/  BRA `(.L_x_154) ;  /* 0xffffff78000c7947 */ /* 0x000fea000383ffff */
.L_x_46:
[----:B---3--:R-:W-:-:S07]  /*b250*/  MOV R0, UR5 ;  /* 0x0000000500007c02 */ /* 0x008fce0008000f00 */
.L_x_155:
[----:B-1----:R1:W2:Y:S02]  /*b260*/  SYNCS.PHASECHK.TRANS64.TRYWAIT P0, [R0+URZ], R3 ;  /* 0x00000003000075a7 */ /* 0x0022a400080011ff */
[----:B--2---:R-:W-:Y:S05]  /*b270*/  @!P0 NANOSLEEP.SYNCS 0x989680 ;  /* 0x009896800000895d */ /* 0x004fea0003900000 */
[----:B------:R-:W2:Y:S02]  /*b280*/  @!P0 SYNCS.PHASECHK.TRANS64 P0, [R0+URZ], R3 ;  /* 0x00000003000085a7 */ /* 0x000ea400080010ff */
[----:B--2---:R-:W-:Y:S05]  /*b290*/  @!P0 BRA `(.L_x_155) ;  /* 0xfffffffc00f08947 */ /* 0x004fea000383ffff */
[----:B------:R-:W-:Y:S05]  /*b2a0*/  BRA `(.L_x_156) ;  /* 0xffffff7800187947 */ /* 0x000fea000383ffff */
.L_x_47:
[----:B---3--:R-:W-:-:S07]  /*b2b0*/  MOV R0, UR5 ;  /* 0x0000000500007c02 */ /* 0x008fce0008000f00 */
.L_x_157:
[----:B-1----:R1:W2:Y:S02]  /*b2c0*/  SYNCS.PHASECHK.TRANS64.TRYWAIT P0, [R0+URZ], R3 ;  /* 0x00000003000075a7 */ /* 0x0022a400080011ff */
[----:B--2---:R-:W-:Y:S05]  /*b2d0*/  @!P0 NANOSLEEP.SYNCS 0x989680 ;  /* 0x009896800000895d */ /* 0x004fea0003900000 */
[----:B------:R-:W2:Y:S02]  /*b2e0*/  @!P0 SYNCS.PHASECHK.TRANS64 P0, [R0+URZ], R3 ;  /* 0x00000003000085a7 */ /* 0x000ea400080010ff */
[----:B--2---:R-:W-:Y:S05]  /*b2f0*/  @!P0 BRA `(.L_x_157) ;  /* 0xfffffffc00f08947 */ /* 0x004fea000383ffff */
[----:B------:R-:W-:Y:S05]  /*b300*/  BRA `(.L_x_158) ;  /* 0xffffff7800247947 */ /* 0x000fea000383ffff */
.L_x_48:
[----:B---3--:R-:W-:-:S07]  /*b310*/  MOV R0, UR5 ;  /* 0x0000000500007c02 */ /* 0x008fce0008000f00 */
.L_x_159:
[----:B-1----:R1:W2:Y:S02]  /*b320*/  SYNCS.PHASECHK.TRANS64.TRYWAIT P0, [R0+URZ], R3 ;  /* 0x00000003000075a7 */ /* 0x0022a400080011ff */
[----:B--2---:R-:W-:Y:S05]  /*b330*/  @!P0 NANOSLEEP.SYNCS 0x989680 ;  /* 0x009896800000895d */ /* 0x004fea0003900000 */
[----:B------:R-:W2:Y:S02]  /*b340*/  @!P0 SYNCS.PHASECHK.TRANS64 P0, [R0+URZ], R3 ;  /* 0x00000003000085a7 */ /* 0x000ea400080010ff */
[----:B--2---:R-:W-:Y:S05]  /*b350*/  @!P0 BRA `(.L_x_159) ;  /* 0xfffffffc00f08947 */ /* 0x004fea000383ffff */
[----:B------:R-:W-:Y:S05]  /*b360*/  BRA `(.L_x_160) ;  /* 0xffffff7800307947 */ /* 0x000fea000383ffff */
.L_x_49:
[----:B---3--:R-:W-:-:S07]  /*b370*/  MOV R0, UR5 ;  /* 0x0000000500007c02 */ /* 0x008fce0008000f00 */
.L_x_161:
[----:B-1----:R1:W2:Y:S02]  /*b380*/  SYNCS.PHASECHK.TRANS64.TRYWAIT P0, [R0+URZ], R3 ;  /* 0x00000003000075a7 */ /* 0x0022a400080011ff */
[----:B--2---:R-:W-:Y:S05]  /*b390*/  @!P0 NANOSLEEP.SYNCS 0x989680 ;  /* 0x009896800000895d */ /* 0x004fea0003900000 */
[----:B------:R-:W2:Y:S02]  /*b3a0*/  @!P0 SYNCS.PHASECHK.TRANS64 P0, [R0+URZ], R3 ;  /* 0x00000003000085a7 */ /* 0x000ea400080010ff */
[----:B--2---:R-:W-:Y:S05]  /*b3b0*/  @!P0 BRA `(.L_x_161) ;  /* 0xfffffffc00f08947 */ /* 0x004fea000383ffff */
[----:B------:R-:W-:Y:S05]  /*b3c0*/  BRA `(.L_x_162) ;  /* 0xffffff78003c7947 */ /* 0x000fea000383ffff */
.L_x_50:
[----:B---3--:R-:W-:-:S07]  /*b3d0*/  MOV R0, UR5 ;  /* 0x0000000500007c02 */ /* 0x008fce0008000f00 */
.L_x_163:
[----:B-1----:R1:W2:Y:S02]  /*b3e0*/  SYNCS.PHASECHK.TRANS64.TRYWAIT P0, [R0+URZ], R3 ;  /* 0x00000003000075a7 */ /* 0x0022a400080011ff */
[----:B--2---:R-:W-:Y:S05]  /*b3f0*/  @!P0 NANOSLEEP.SYNCS 0x989680 ;  /* 0x009896800000895d */ /* 0x004fea0003900000 */
[----:B------:R-:W2:Y:S02]  /*b400*/  @!P0 SYNCS.PHASECHK.TRANS64 P0, [R0+URZ], R3 ;  /* 0x00000003000085a7 */ /* 0x000ea400080010ff */
[----:B--2---:R-:W-:Y:S05]  /*b410*/  @!P0 BRA `(.L_x_163) ;  /* 0xfffffffc00f08947 */ /* 0x004fea000383ffff */
[----:B------:R-:W-:Y:S05]  /*b420*/  BRA `(.L_x_164) ;  /* 0xffffff7800487947 */ /* 0x000fea000383ffff */
.L_x_51:
[----:B---3--:R-:W-:-:S07]  /*b430*/  MOV R0, UR5 ;  /* 0x0000000500007c02 */ /* 0x008fce0008000f00 */
.L_x_165:
[----:B-1----:R1:W2:Y:S02]  /*b440*/  SYNCS.PHASECHK.TRANS64.TRYWAIT P0, [R0+URZ], R3 ;  /* 0x00000003000075a7 */ /* 0x0022a400080011ff */
[----:B--2---:R-:W-:Y:S05]  /*b450*/  @!P0 NANOSLEEP.SYNCS 0x989680 ;  /* 0x009896800000895d */ /* 0x004fea0003900000 */
[----:B------:R-:W2:Y:S02]  /*b460*/  @!P0 SYNCS.PHASECHK.TRANS64 P0, [R0+URZ], R3 ;  /* 0x00000003000085a7 */ /* 0x000ea400080010ff */
[----:B--2---:R-:W-:Y:S05]  /*b470*/  @!P0 BRA `(.L_x_165) ;  /* 0xfffffffc00f08947 */ /* 0x004fea000383ffff */
[----:B------:R-:W-:Y:S05]  /*b480*/  BRA `(.L_x_166) ;  /* 0xffffff7800547947 */ /* 0x000fea000383ffff */
.L_x_52:
[----:B---3--:R-:W-:-:S07]  /*b490*/  MOV R0, UR5 ;  /* 0x0000000500007c02 */ /* 0x008fce0008000f00 */
.L_x_167:
[----:B-1----:R1:W2:Y:S02]  /*b4a0*/  SYNCS.PHASECHK.TRANS64.TRYWAIT P0, [R0+URZ], R3 ;  /* 0x00000003000075a7 */ /* 0x0022a400080011ff */
[----:B--2---:R-:W-:Y:S05]  /*b4b0*/  @!P0 NANOSLEEP.SYNCS 0x989680 ;  /* 0x009896800000895d */ /* 0x004fea0003900000 */
[----:B------:R-:W2:Y:S02]  /*b4c0*/  @!P0 SYNCS.PHASECHK.TRANS64 P0, [R0+URZ], R3 ;  /* 0x00000003000085a7 */ /* 0x000ea400080010ff */
[----:B--2---:R-:W-:Y:S05]  /*b4d0*/  @!P0 BRA `(.L_x_167) ;  /* 0xfffffffc00f08947 */ /* 0x004fea000383ffff */
[----:B------:R-:W-:Y:S05]  /*b4e0*/  BRA `(.L_x_168) ;  /* 0xffffff7800607947 */ /* 0x000fea000383ffff */
.L_x_53:
[----:B---3--:R-:W-:-:S07]  /*b4f0*/  MOV R0, UR5 ;  /* 0x0000000500007c02 */ /* 0x008fce0008000f00 */
.L_x_169:
[----:B-1----:R1:W2:Y:S02]  /*b500*/  SYNCS.PHASECHK.TRANS64.TRYWAIT P0, [R0+URZ], R3 ;  /* 0x00000003000075a7 */ /* 0x0022a400080011ff */
[----:B--2---:R-:W-:Y:S05]  /*b510*/  @!P0 NANOSLEEP.SYNCS 0x989680 ;  /* 0x009896800000895d */ /* 0x004fea0003900000 */
[----:B------:R-:W2:Y:S02]  /*b520*/  @!P0 SYNCS.PHASECHK.TRANS64 P0, [R0+URZ], R3 ;  /* 0x00000003000085a7 */ /* 0x000ea400080010ff */
[----:B--2---:R-:W-:Y:S05]  /*b530*/  @!P0 BRA `(.L_x_169) ;  /* 0xfffffffc00f08947 */ /* 0x004fea000383ffff */
[----:B------:R-:W-:Y:S05]  /*b540*/  BRA `(.L_x_170) ;  /* 0xffffff78006c7947 */ /* 0x000fea000383ffff */
.L_x_54:
[----:B---3--:R-:W-:-:S07]  /*b550*/  MOV R0, UR5 ;  /* 0x0000000500007c02 */ /* 0x008fce0008000f00 */
.L_x_171:
[----:B-1----:R1:W2:Y:S02]  /*b560*/  SYNCS.PHASECHK.TRANS64.TRYWAIT P0, [R0+URZ], R3 ;  /* 0x00000003000075a7 */ /* 0x0022a400080011ff */
[----:B--2---:R-:W-:Y:S05]  /*b570*/  @!P0 NANOSLEEP.SYNCS 0x989680 ;  /* 0x009896800000895d */ /* 0x004fea0003900000 */
[----:B------:R-:W2:Y:S02]  /*b580*/  @!P0 SYNCS.PHASECHK.TRANS64 P0, [R0+URZ], R3 ;  /* 0x00000003000085a7 */ /* 0x000ea400080010ff */
[----:B--2---:R-:W-:Y:S05]  /*b590*/  @!P0 BRA `(.L_x_171) ;  /* 0xfffffffc00f08947 */ /* 0x004fea000383ffff */
[----:B------:R-:W-:Y:S05]  /*b5a0*/  BRA `(.L_x_172) ;  /* 0xffffff7800787947 */ /* 0x000fea000383ffff */
.L_x_55:
[----:B---3--:R-:W-:-:S07]  /*b5b0*/  MOV R0, UR5 ;  /* 0x0000000500007c02 */ /* 0x008fce0008000f00 */
.L_x_173:
[----:B-1----:R1:W2:Y:S02]  /*b5c0*/  SYNCS.PHASECHK.TRANS64.TRYWAIT P0, [R0+URZ], R3 ;  /* 0x00000003000075a7 */ /* 0x0022a400080011ff */
[----:B--2---:R-:W-:Y:S05]  /*b5d0*/  @!P0 NANOSLEEP.SYNCS 0x989680 ;  /* 0x009896800000895d */ /* 0x004fea0003900000 */
[----:B------:R-:W2:Y:S02]  /*b5e0*/  @!P0 SYNCS.PHASECHK.TRANS64 P0, [R0+URZ], R3 ;  /* 0x00000003000085a7 */ /* 0x000ea400080010ff */
[----:B--2---:R-:W-:Y:S05]  /*b5f0*/  @!P0 BRA `(.L_x_173) ;  /* 0xfffffffc00f08947 */ /* 0x004fea000383ffff */
[----:B------:R-:W-:Y:S05]  /*b600*/  BRA `(.L_x_174) ;  /* 0xffffff7800847947 */ /* 0x000fea000383ffff */
.L_x_56:
[----:B---3--:R-:W-:-:S07]  /*b610*/  MOV R0, UR5 ;  /* 0x0000000500007c02 */ /* 0x008fce0008000f00 */
.L_x_175:
[----:B-1----:R1:W2:Y:S02]  /*b620*/  SYNCS.PHASECHK.TRANS64.TRYWAIT P0, [R0+URZ], R3 ;  /* 0x00000003000075a7 */ /* 0x0022a400080011ff */
[----:B--2---:R-:W-:Y:S05]  /*b630*/  @!P0 NANOSLEEP.SYNCS 0x989680 ;  /* 0x009896800000895d */ /* 0x004fea0003900000 */
[----:B------:R-:W2:Y:S02]  /*b640*/  @!P0 SYNCS.PHASECHK.TRANS64 P0, [R0+URZ], R3 ;  /* 0x00000003000085a7 */ /* 0x000ea400080010ff */
[----:B--2---:R-:W-:Y:S05]  /*b650*/  @!P0 BRA `(.L_x_175) ;  /* 0xfffffffc00f08947 */ /* 0x004fea000383ffff */
[----:B------:R-:W-:Y:S05]  /*b660*/  BRA `(.L_x_176) ;  /* 0xffffff7800907947 */ /* 0x000fea000383ffff */
.L_x_57:
[----:B---3--:R-:W-:-:S07]  /*b670*/  MOV R0, UR5 ;  /* 0x0000000500007c02 */ /* 0x008fce0008000f00 */
.L_x_177:
[----:B-1----:R1:W2:Y:S02]  /*b680*/  SYNCS.PHASECHK.TRANS64.TRYWAIT P0, [R0+URZ], R3 ;  /* 0x00000003000075a7 */ /* 0x0022a400080011ff */
[----:B--2---:R-:W-:Y:S05]  /*b690*/  @!P0 NANOSLEEP.SYNCS 0x989680 ;  /* 0x009896800000895d */ /* 0x004fea0003900000 */
[----:B------:R-:W2:Y:S02]  /*b6a0*/  @!P0 SYNCS.PHASECHK.TRANS64 P0, [R0+URZ], R3 ;  /* 0x00000003000085a7 */ /* 0x000ea400080010ff */
[----:B--2---:R-:W-:Y:S05]  /*b6b0*/  @!P0 BRA `(.L_x_177) ;  /* 0xfffffffc00f08947 */ /* 0x004fea000383ffff */
[----:B------:R-:W-:Y:S05]  /*b6c0*/  BRA `(.L_x_178) ;  /* 0xffffff78009c7947 */ /* 0x000fea000383ffff */
.L_x_58:
[----:B---3--:R-:W-:-:S07]  /*b6d0*/  MOV R0, UR5 ;  /* 0x0000000500007c02 */ /* 0x008fce0008000f00 */
.L_x_179:
[----:B-1----:R1:W2:Y:S02]  /*b6e0*/  SYNCS.PHASECHK.TRANS64.TRYWAIT P0, [R0+URZ], R3 ;  /* 0x00000003000075a7 */ /* 0x0022a400080011ff */
[----:B--2---:R-:W-:Y:S05]  /*b6f0*/  @!P0 NANOSLEEP.SYNCS 0x989680 ;  /* 0x009896800000895d */ /* 0x004fea0003900000 */
[----:B------:R-:W2:Y:S02]  /*b700*/  @!P0 SYNCS.PHASECHK.TRANS64 P0, [R0+URZ], R3 ;  /* 0x00000003000085a7 */ /* 0x000ea400080010ff */
[----:B--2---:R-:W-:Y:S05]  /*b710*/  @!P0 BRA `(.L_x_179) ;  /* 0xfffffffc00f08947 */ /* 0x004fea000383ffff */
[----:B------:R-:W-:Y:S05]  /*b720*/  BRA `(.L_x_180) ;  /* 0xffffff7800a87947 */ /* 0x000fea000383ffff */
.L_x_59:
[----:B---3--:R-:W-:-:S07]  /*b730*/  MOV R0, UR5 ;  /* 0x0000000500007c02 */ /* 0x008fce0008000f00 */
.L_x_181:
[----:B-1----:R1:W2:Y:S02]  /*b740*/  SYNCS.PHASECHK.TRANS64.TRYWAIT P0, [R0+URZ], R3 ;  /* 0x00000003000075a7 */ /* 0x0022a400080011ff */
[----:B--2---:R-:W-:Y:S05]  /*b750*/  @!P0 NANOSLEEP.SYNCS 0x989680 ;  /* 0x009896800000895d */ /* 0x004fea0003900000 */
[----:B------:R-:W2:Y:S02]  /*b760*/  @!P0 SYNCS.PHASECHK.TRANS64 P0, [R0+URZ], R3 ;  /* 0x00000003000085a7 */ /* 0x000ea400080010ff */
[----:B--2---:R-:W-:Y:S05]  /*b770*/  @!P0 BRA `(.L_x_181) ;  /* 0xfffffffc00f08947 */ /* 0x004fea000383ffff */
[----:B------:R-:W-:Y:S05]  /*b780*/  BRA `(.L_x_182) ;  /* 0xffffff7800b47947 */ /* 0x000fea000383ffff */
.L_x_60:
[----:B---3--:R-:W-:-:S07]  /*b790*/  MOV R0, UR5 ;  /* 0x0000000500007c02 */ /* 0x008fce0008000f00 */
.L_x_183:
[----:B-1----:R1:W2:Y:S02]  /*b7a0*/  SYNCS.PHASECHK.TRANS64.TRYWAIT P0, [R0+URZ], R3 ;  /* 0x00000003000075a7 */ /* 0x0022a400080011ff */
[----:B--2---:R-:W-:Y:S05]  /*b7b0*/  @!P0 NANOSLEEP.SYNCS 0x989680 ;  /* 0x009896800000895d */ /* 0x004fea0003900000 */
[----:B------:R-:W2:Y:S02]  /*b7c0*/  @!P0 SYNCS.PHASECHK.TRANS64 P0, [R0+URZ], R3 ;  /* 0x00000003000085a7 */ /* 0x000ea400080010ff */
[----:B--2---:R-:W-:Y:S05]  /*b7d0*/  @!P0 BRA `(.L_x_183) ;  /* 0xfffffffc00f08947 */ /* 0x004fea000383ffff */
[----:B------:R-:W-:Y:S05]  /*b7e0*/  BRA `(.L_x_184) ;  /* 0xffffff7800c07947 */ /* 0x000fea000383ffff */
.L_x_61:
[----:B---3--:R-:W-:-:S07]  /*b7f0*/  MOV R0, UR5 ;  /* 0x0000000500007c02 */ /* 0x008fce0008000f00 */
.L_x_185:
[----:B-1----:R1:W2:Y:S02]  /*b800*/  SYNCS.PHASECHK.TRANS64.TRYWAIT P0, [R0+URZ], R3 ;  /* 0x00000003000075a7 */ /* 0x0022a400080011ff */
[----:B--2---:R-:W-:Y:S05]  /*b810*/  @!P0 NANOSLEEP.SYNCS 0x989680 ;  /* 0x009896800000895d */ /* 0x004fea0003900000 */
[----:B------:R-:W2:Y:S02]  /*b820*/  @!P0 SYNCS.PHASECHK.TRANS64 P0, [R0+URZ], R3 ;  /* 0x00000003000085a7 */ /* 0x000ea400080010ff */
[----:B--2---:R-:W-:Y:S05]  /*b830*/  @!P0 BRA `(.L_x_185) ;  /* 0xfffffffc00f08947 */ /* 0x004fea000383ffff */
[----:B------:R-:W-:Y:S05]  /*b840*/  BRA `(.L_x_186) ;  /* 0xffffff7800cc7947 */ /* 0x000fea000383ffff */
.L_x_62:
[----:B---3--:R-:W-:-:S07]  /*b850*/  MOV R0, UR5 ;  /* 0x0000000500007c02 */ /* 0x008fce0008000f00 */
.L_x_187:
[----:B-1----:R1:W2:Y:S02]  /*b860*/  SYNCS.PHASECHK.TRANS64.TRYWAIT P0, [R0+URZ], R3 ;  /* 0x00000003000075a7 */ /* 0x0022a400080011ff */
[----:B--2---:R-:W-:Y:S05]  /*b870*/  @!P0 NANOSLEEP.SYNCS 0x989680 ;  /* 0x009896800000895d */ /* 0x004fea0003900000 */
[----:B------:R-:W2:Y:S02]  /*b880*/  @!P0 SYNCS.PHASECHK.TRANS64 P0, [R0+URZ], R3 ;  /* 0x00000003000085a7 */ /* 0x000ea400080010ff */
[----:B--2---:R-:W-:Y:S05]  /*b890*/  @!P0 BRA `(.L_x_187) ;  /* 0xfffffffc00f08947 */ /* 0x004fea000383ffff */
[----:B------:R-:W-:Y:S05]  /*b8a0*/  BRA `(.L_x_188) ;  /* 0xffffff7800d87947 */ /* 0x000fea000383ffff */
.L_x_63:
[----:B---3--:R-:W-:-:S07]  /*b8b0*/  MOV R0, UR5 ;  /* 0x0000000500007c02 */ /* 0x008fce0008000f00 */
.L_x_189:
[----:B-1----:R1:W2:Y:S02]  /*b8c0*/  SYNCS.PHASECHK.TRANS64.TRYWAIT P0, [R0+URZ], R3 ;  /* 0x00000003000075a7 */ /* 0x0022a400080011ff */
[----:B--2---:R-:W-:Y:S05]  /*b8d0*/  @!P0 NANOSLEEP.SYNCS 0x989680 ;  /* 0x009896800000895d */ /* 0x004fea0003900000 */
[----:B------:R-:W2:Y:S02]  /*b8e0*/  @!P0 SYNCS.PHASECHK.TRANS64 P0, [R0+URZ], R3 ;  /* 0x00000003000085a7 */ /* 0x000ea400080010ff */
[----:B--2---:R-:W-:Y:S05]  /*b8f0*/  @!P0 BRA `(.L_x_189) ;  /* 0xfffffffc00f08947 */ /* 0x004fea000383ffff */
[----:B------:R-:W-:Y:S05]  /*b900*/  BRA `(.L_x_190) ;  /* 0xffffff7800e47947 */ /* 0x000fea000383ffff */
.L_x_64:
[----:B---3--:R-:W-:-:S07]  /*b910*/  MOV R0, UR5 ;  /* 0x0000000500007c02 */ /* 0x008fce0008000f00 */
.L_x_191:
[----:B-1----:R1:W2:Y:S02]  /*b920*/  SYNCS.PHASECHK.TRANS64.TRYWAIT P0, [R0+URZ], R3 ;  /* 0x00000003000075a7 */ /* 0x0022a400080011ff */
[----:B--2---:R-:W-:Y:S05]  /*b930*/  @!P0 NANOSLEEP.SYNCS 0x989680 ;  /* 0x009896800000895d */ /* 0x004fea0003900000 */
[----:B------:R-:W2:Y:S02]  /*b940*/  @!P0 SYNCS.PHASECHK.TRANS64 P0, [R0+URZ], R3 ;  /* 0x00000003000085a7 */ /* 0x000ea400080010ff */
[----:B--2---:R-:W-:Y:S05]  /*b950*/  @!P0 BRA `(.L_x_191) ;  /* 0xfffffffc00f08947 */ /* 0x004fea000383ffff */
[----:B------:R-:W-:Y:S05]  /*b960*/  BRA `(.L_x_192) ;  /* 0xffffff7800f07947 */ /* 0x000fea000383ffff */
.L_x_65:
[----:B---3--:R-:W-:-:S07]  /*b970*/  MOV R0, UR5 ;  /* 0x0000000500007c02 */ /* 0x008fce0008000f00 */
.L_x_193:
[----:B-1----:R1:W2:Y:S02]  /*b980*/  SYNCS.PHASECHK.TRANS64.TRYWAIT P0, [R0+URZ], R3 ;  /* 0x00000003000075a7 */ /* 0x0022a400080011ff */
[----:B--2---:R-:W-:Y:S05]  /*b990*/  @!P0 NANOSLEEP.SYNCS 0x989680 ;  /* 0x009896800000895d */ /* 0x004fea0003900000 */
[----:B------:R-:W2:Y:S02]  /*b9a0*/  @!P0 SYNCS.PHASECHK.TRANS64 P0, [R0+URZ], R3 ;  /* 0x00000003000085a7 */ /* 0x000ea400080010ff */
[----:B--2---:R-:W-:Y:S05]  /*b9b0*/  @!P0 BRA `(.L_x_193) ;  /* 0xfffffffc00f08947 */ /* 0x004fea000383ffff */
[----:B------:R-:W-:Y:S05]  /*b9c0*/  BRA `(.L_x_194) ;  /* 0xffffff7800fc7947 */ /* 0x000fea000383ffff */
.L_x_66:
[----:B---3--:R-:W-:-:S07]  /*b9d0*/  MOV R0, UR5 ;  /* 0x0000000500007c02 */ /* 0x008fce0008000f00 */
.L_x_195:
[----:B-1----:R1:W2:Y:S02]  /*b9e0*/  SYNCS.PHASECHK.TRANS64.TRYWAIT P0, [R0+URZ], R3 ;  /* 0x00000003000075a7 */ /* 0x0022a400080011ff */
[----:B--2---:R-:W-:Y:S05]  /*b9f0*/  @!P0 NANOSLEEP.SYNCS 0x989680 ;  /* 0x009896800000895d */ /* 0x004fea0003900000 */
[----:B------:R-:W2:Y:S02]  /*ba00*/  @!P0 SYNCS.PHASECHK.TRANS64 P0, [R0+URZ], R3 ;  /* 0x00000003000085a7 */ /* 0x000ea400080010ff */
[----:B--2---:R-:W-:Y:S05]  /*ba10*/  @!P0 BRA `(.L_x_195) ;  /* 0xfffffffc00f08947 */ /* 0x004fea000383ffff */
[----:B------:R-:W-:Y:S05]  /*ba20*/  BRA `(.L_x_196) ;  /* 0xffffff7c00087947 */ /* 0x000fea000383ffff */
.L_x_67:
[----:B---3--:R-:W-:-:S07]  /*ba30*/  MOV R0, UR5 ;  /* 0x0000000500007c02 */ /* 0x008fce0008000f00 */
.L_x_197:
[----:B-1----:R1:W2:Y:S02]  /*ba40*/  SYNCS.PHASECHK.TRANS64.TRYWAIT P0, [R0+URZ], R3 ;  /* 0x00000003000075a7 */ /* 0x0022a400080011ff */
[----:B--2---:R-:W-:Y:S05]  /*ba50*/  @!P0 NANOSLEEP.SYNCS 0x989680 ;  /* 0x009896800000895d */ /* 0x004fea0003900000 */
[----:B------:R-:W2:Y:S02]  /*ba60*/  @!P0 SYNCS.PHASECHK.TRANS64 P0, [R0+URZ], R3 ;  /* 0x00000003000085a7 */ /* 0x000ea400080010ff */
[----:B--2---:R-:W-:Y:S05]  /*ba70*/  @!P0 BRA `(.L_x_197) ;  /* 0xfffffffc00f08947 */ /* 0x004fea000383ffff */
[----:B------:R-:W-:Y:S05]  /*ba80*/  BRA `(.L_x_198) ;  /* 0xffffff7c00147947 */ /* 0x000fea000383ffff */
.L_x_68:
[----:B---3--:R-:W-:-:S07]  /*ba90*/  MOV R0, UR5 ;  /* 0x0000000500007c02 */ /* 0x008fce0008000f00 */
.L_x_199:
[----:B-1----:R1:W2:Y:S02]  /*baa0*/  SYNCS.PHASECHK.TRANS64.TRYWAIT P0, [R0+URZ], R3 ;  /* 0x00000003000075a7 */ /* 0x0022a400080011ff */
[----:B--2---:R-:W-:Y:S05]  /*bab0*/  @!P0 NANOSLEEP.SYNCS 0x989680 ;  /* 0x009896800000895d */ /* 0x004fea0003900000 */
[----:B------:R-:W2:Y:S02]  /*bac0*/  @!P0 SYNCS.PHASECHK.TRANS64 P0, [R0+URZ], R3 ;  /* 0x00000003000085a7 */ /* 0x000ea400080010ff */
[----:B--2---:R-:W-:Y:S05]  /*bad0*/  @!P0 BRA `(.L_x_199) ;  /* 0xfffffffc00f08947 */ /* 0x004fea000383ffff */
[----:B------:R-:W-:Y:S05]  /*bae0*/  BRA `(.L_x_200) ;  /* 0xffffff7c00207947 */ /* 0x000fea000383ffff */
.L_x_69:
[----:B---3--:R-:W-:-:S07]  /*baf0*/  MOV R0, UR5 ;  /* 0x0000000500007c02 */ /* 0x008fce0008000f00 */
.L_x_201:
[----:B-1----:R1:W2:Y:S02]  /*bb00*/  SYNCS.PHASECHK.TRANS64.TRYWAIT P0, [R0+URZ], R3 ;  /* 0x00000003000075a7 */ /* 0x0022a400080011ff */
[----:B--2---:R-:W-:Y:S05]  /*bb10*/  @!P0 NANOSLEEP.SYNCS 0x989680 ;  /* 0x009896800000895d */ /* 0x004fea0003900000 */
[----:B------:R-:W2:Y:S02]  /*bb20*/  @!P0 SYNCS.PHASECHK.TRANS64 P0, [R0+URZ], R3 ;  /* 0x00000003000085a7 */ /* 0x000ea400080010ff */
[----:B--2---:R-:W-:Y:S05]  /*bb30*/  @!P0 BRA `(.L_x_201) ;  /* 0xfffffffc00f08947 */ /* 0x004fea000383ffff */
[----:B------:R-:W-:Y:S05]  /*bb40*/  BRA `(.L_x_202) ;  /* 0xffffff7c002c7947 */ /* 0x000fea000383ffff */
.L_x_70:
[----:B---3--:R-:W-:-:S07]  /*bb50*/  MOV R0, UR5 ;  /* 0x0000000500007c02 */ /* 0x008fce0008000f00 */
.L_x_203:
[----:B-1----:R1:W2:Y:S02]  /*bb60*/  SYNCS.PHASECHK.TRANS64.TRYWAIT P0, [R0+URZ], R3 ;  /* 0x00000003000075a7 */ /* 0x0022a400080011ff */
[----:B--2---:R-:W-:Y:S05]  /*bb70*/  @!P0 NANOSLEEP.SYNCS 0x989680 ;  /* 0x009896800000895d */ /* 0x004fea0003900000 */
[----:B------:R-:W2:Y:S02]  /*bb80*/  @!P0 SYNCS.PHASECHK.TRANS64 P0, [R0+URZ], R3 ;  /* 0x00000003000085a7 */ /* 0x000ea400080010ff */
[----:B--2---:R-:W-:Y:S05]  /*bb90*/  @!P0 BRA `(.L_x_203) ;  /* 0xfffffffc00f08947 */ /* 0x004fea000383ffff */
[----:B------:R-:W-:Y:S05]  /*bba0*/  BRA `(.L_x_204) ;  /* 0xffffff7c00387947 */ /* 0x000fea000383ffff */
.L_x_71:
[----:B---3--:R-:W-:-:S07]  /*bbb0*/  MOV R0, UR5 ;  /* 0x0000000500007c02 */ /* 0x008fce0008000f00 */
.L_x_205:
[----:B-1----:R1:W2:Y:S02]  /*bbc0*/  SYNCS.PHASECHK.TRANS64.TRYWAIT P0, [R0+URZ], R3 ;  /* 0x00000003000075a7 */ /* 0x0022a400080011ff */
[----:B--2---:R-:W-:Y:S05]  /*bbd0*/  @!P0 NANOSLEEP.SYNCS 0x989680 ;  /* 0x009896800000895d */ /* 0x004fea0003900000 */
[----:B------:R-:W2:Y:S02]  /*bbe0*/  @!P0 SYNCS.PHASECHK.TRANS64 P0, [R0+URZ], R3 ;  /* 0x00000003000085a7 */ /* 0x000ea400080010ff */
[----:B--2---:R-:W-:Y:S05]  /*bbf0*/  @!P0 BRA `(.L_x_205) ;  /* 0xfffffffc00f08947 */ /* 0x004fea000383ffff */
[----:B------:R-:W-:Y:S05]  /*bc00*/  BRA `(.L_x_206) ;  /* 0xffffff7c00447947 */ /* 0x000fea000383ffff */
.L_x_72:
[----:B---3--:R-:W-:-:S07]  /*bc10*/  MOV R0, UR5 ;  /* 0x0000000500007c02 */ /* 0x008fce0008000f00 */
.L_x_207:
[----:B-1----:R1:W2:Y:S02]  /*bc20*/  SYNCS.PHASECHK.TRANS64.TRYWAIT P0, [R0+URZ], R3 ;  /* 0x00000003000075a7 */ /* 0x0022a400080011ff */
[----:B--2---:R-:W-:Y:S05]  /*bc30*/  @!P0 NANOSLEEP.SYNCS 0x989680 ;  /* 0x009896800000895d */ /* 0x004fea0003900000 */
[----:B------:R-:W2:Y:S02]  /*bc40*/  @!P0 SYNCS.PHASECHK.TRANS64 P0, [R0+URZ], R3 ;  /* 0x00000003000085a7 */ /* 0x000ea400080010ff */
[----:B--2---:R-:W-:Y:S05]  /*bc50*/  @!P0 BRA `(.L_x_207) ;  /* 0xfffffffc00f08947 */ /* 0x004fea000383ffff */
[----:B------:R-:W-:Y:S05]  /*bc60*/  BRA `(.L_x_208) ;  /* 0xffffff7c00507947 */ /* 0x000fea000383ffff */
.L_x_73:
[----:B---3--:R-:W-:-:S07]  /*bc70*/  MOV R0, UR5 ;  /* 0x0000000500007c02 */ /* 0x008fce0008000f00 */
.L_x_209:
[----:B-1----:R1:W2:Y:S02]  /*bc80*/  SYNCS.PHASECHK.TRANS64.TRYWAIT P0, [R0+URZ], R3 ;  /* 0x00000003000075a7 */ /* 0x0022a400080011ff */
[----:B--2---:R-:W-:Y:S05]  /*bc90*/  @!P0 NANOSLEEP.SYNCS 0x989680 ;  /* 0x009896800000895d */ /* 0x004fea0003900000 */
[----:B------:R-:W2:Y:S02]  /*bca0*/  @!P0 SYNCS.PHASECHK.TRANS64 P0, [R0+URZ], R3 ;  /* 0x00000003000085a7 */ /* 0x000ea400080010ff */
[----:B--2---:R-:W-:Y:S05]  /*bcb0*/  @!P0 BRA `(.L_x_209) ;  /* 0xfffffffc00f08947 */ /* 0x004fea000383ffff */
[----:B------:R-:W-:Y:S05]  /*bcc0*/  BRA `(.L_x_210) ;  /* 0xffffff7c005c7947 */ /* 0x000fea000383ffff */
.L_x_74:
[----:B---3--:R-:W-:-:S07]  /*bcd0*/  MOV R0, UR5 ;  /* 0x0000000500007c02 */ /* 0x008fce0008000f00 */
.L_x_211:
[----:B-1----:R1:W2:Y:S02]  /*bce0*/  SYNCS.PHASECHK.TRANS64.TRYWAIT P0, [R0+URZ], R3 ;  /* 0x00000003000075a7 */ /* 0x0022a400080011ff */
[----:B--2---:R-:W-:Y:S05]  /*bcf0*/  @!P0 NANOSLEEP.SYNCS 0x989680 ;  /* 0x009896800000895d */ /* 0x004fea0003900000 */
[----:B------:R-:W2:Y:S02]  /*bd00*/  @!P0 SYNCS.PHASECHK.TRANS64 P0, [R0+URZ], R3 ;  /* 0x00000003000085a7 */ /* 0x000ea400080010ff */
[----:B--2---:R-:W-:Y:S05]  /*bd10*/  @!P0 BRA `(.L_x_211) ;  /* 0xfffffffc00f08947 */ /* 0x004fea000383ffff */
[----:B------:R-:W-:Y:S05]  /*bd20*/  BRA `(.L_x_212) ;  /* 0xffffff7c00687947 */ /* 0x000fea000383ffff */
.L_x_75:
[----:B---3--:R-:W-:-:S07]  /*bd30*/  MOV R0, UR5 ;  /* 0x0000000500007c02 */ /* 0x008fce0008000f00 */
.L_x_213:
[----:B-1----:R1:W2:Y:S02]  /*bd40*/  SYNCS.PHASECHK.TRANS64.TRYWAIT P0, [R0+URZ], R3 ;  /* 0x00000003000075a7 */ /* 0x0022a400080011ff */
[----:B--2---:R-:W-:Y:S05]  /*bd50*/  @!P0 NANOSLEEP.SYNCS 0x989680 ;  /* 0x009896800000895d */ /* 0x004fea0003900000 */
[----:B------:R-:W2:Y:S02]  /*bd60*/  @!P0 SYNCS.PHASECHK.TRANS64 P0, [R0+URZ], R3 ;  /* 0x00000003000085a7 */ /* 0x000ea400080010ff */
[----:B--2---:R-:W-:Y:S05]  /*bd70*/  @!P0 BRA `(.L_x_213) ;  /* 0xfffffffc00f08947 */ /* 0x004fea000383ffff */
[----:B------:R-:W-:Y:S05]  /*bd80*/  BRA `(.L_x_214) ;  /* 0xffffff7c00747947 */ /* 0x000fea000383ffff */
.L_x_76:
[----:B---3--:R-:W-:-:S07]  /*bd90*/  MOV R0, UR5 ;  /* 0x0000000500007c02 */ /* 0x008fce0008000f00 */
.L_x_215:
[----:B-1----:R1:W2:Y:S02]  /*bda0*/  SYNCS.PHASECHK.TRANS64.TRYWAIT P0, [R0+URZ], R3 ;  /* 0x00000003000075a7 */ /* 0x0022a400080011ff */
[----:B--2---:R-:W-:Y:S05]  /*bdb0*/  @!P0 NANOSLEEP.SYNCS 0x989680 ;  /* 0x009896800000895d */ /* 0x004fea0003900000 */
[----:B------:R-:W2:Y:S02]  /*bdc0*/  @!P0 SYNCS.PHASECHK.TRANS64 P0, [R0+URZ], R3 ;  /* 0x00000003000085a7 */ /* 0x000ea400080010ff */
[----:B--2---:R-:W-:Y:S05]  /*bdd0*/  @!P0 BRA `(.L_x_215) ;  /* 0xfffffffc00f08947 */ /* 0x004fea000383ffff */
[----:B------:R-:W-:Y:S05]  /*bde0*/  BRA `(.L_x_216) ;  /* 0xffffff7c00807947 */ /* 0x000fea000383ffff */
.L_x_77:
[----:B---3--:R-:W-:-:S07]  /*bdf0*/  MOV R0, UR5 ;  /* 0x0000000500007c02 */ /* 0x008fce0008000f00 */
.L_x_217:
[----:B-1----:R1:W2:Y:S02]  /*be00*/  SYNCS.PHASECHK.TRANS64.TRYWAIT P0, [R0+URZ], R3 ;  /* 0x00000003000075a7 */ /* 0x0022a400080011ff */
[----:B--2---:R-:W-:Y:S05]  /*be10*/  @!P0 NANOSLEEP.SYNCS 0x989680 ;  /* 0x009896800000895d */ /* 0x004fea0003900000 */
[----:B------:R-:W2:Y:S02]  /*be20*/  @!P0 SYNCS.PHASECHK.TRANS64 P0, [R0+URZ], R3 ;  /* 0x00000003000085a7 */ /* 0x000ea400080010ff */
[----:B--2---:R-:W-:Y:S05]  /*be30*/  @!P0 BRA `(.L_x_217) ;  /* 0xfffffffc00f08947 */ /* 0x004fea000383ffff */
[----:B------:R-:W-:Y:S05]  /*be40*/  BRA `(.L_x_218) ;  /* 0xffffff7c008c7947 */ /* 0x000fea000383ffff */
.L_x_78:
[----:B---3--:R-:W-:-:S07]  /*be50*/  MOV R0, UR5 ;  /* 0x0000000500007c02 */ /* 0x008fce0008000f00 */
.L_x_219:
[----:B-1----:R1:W2:Y:S02]  /*be60*/  SYNCS.PHASECHK.TRANS64.TRYWAIT P0, [R0+URZ], R3 ;  /* 0x00000003000075a7 */ /* 0x0022a400080011ff */
[----:B--2---:R-:W-:Y:S05]  /*be70*/  @!P0 NANOSLEEP.SYNCS 0x989680 ;  /* 0x009896800000895d */ /* 0x004fea0003900000 */
[----:B------:R-:W2:Y:S02]  /*be80*/  @!P0 SYNCS.PHASECHK.TRANS64 P0, [R0+URZ], R3 ;  /* 0x00000003000085a7 */ /* 0x000ea400080010ff */
[----:B--2---:R-:W-:Y:S05]  /*be90*/  @!P0 BRA `(.L_x_219) ;  /* 0xfffffffc00f08947 */ /* 0x004fea000383ffff */
[----:B------:R-:W-:Y:S05]  /*bea0*/  BRA `(.L_x_220) ;  /* 0xffffff7c00987947 */ /* 0x000fea000383ffff */
.L_x_81:
[----:B-1----:R1:W2:Y:S02]  /*beb0*/  SYNCS.PHASECHK.TRANS64.TRYWAIT P0, [R0+URZ+0x2c0], R4 ;  /* 0x0002c004000075a7 */ /* 0x0022a400080011ff */
[----:B--2---:R-:W-:Y:S05]  /*bec0*/  @!P0 NANOSLEEP.SYNCS 0x989680 ;  /* 0x009896800000895d */ /* 0x004fea0003900000 */
[----:B------:R-:W2:Y:S02]  /*bed0*/  @!P0 SYNCS.PHASECHK.TRANS64 P0, [R0+URZ+0x2c0], R4 ;  /* 0x0002c004000085a7 */ /* 0x000ea400080010ff */
[----:B--2---:R-:W-:Y:S05]  /*bee0*/  @!P0 BRA `(.L_x_81) ;  /* 0xfffffffc00f08947 */ /* 0x004fea000383ffff */
[----:B------:R-:W-:Y:S05]  /*bef0*/  BRA `(.L_x_221) ;  /* 0xffffff7c00f87947 */ /* 0x000fea000383ffff */
.L_x_82:
[----:B------:R-:W-:-:S07]  /*bf00*/  MOV R0, UR5 ;  /* 0x0000000500007c02 */ /* 0x000fce0008000f00 */
.L_x_222:
[----:B-1----:R1:W2:Y:S02]  /*bf10*/  SYNCS.PHASECHK.TRANS64.TRYWAIT P0, [R0+URZ+0x270], R5 ;  /* 0x00027005000075a7 */ /* 0x0022a400080011ff */
[----:B--2---:R-:W-:Y:S05]  /*bf20*/  @!P0 NANOSLEEP.SYNCS 0x989680 ;  /* 0x009896800000895d */ /* 0x004fea0003900000 */
[----:B------:R-:W2:Y:S02]  /*bf30*/  @!P0 SYNCS.PHASECHK.TRANS64 P0, [R0+URZ+0x270], R5 ;  /* 0x00027005000085a7 */ /* 0x000ea400080010ff */
[----:B--2---:R-:W-:Y:S05]  /*bf40*/  @!P0 BRA `(.L_x_222) ;  /* 0xfffffffc00f08947 */ /* 0x004fea000383ffff */
[----:B------:R-:W-:Y:S05]  /*bf50*/  BRA `(.L_x_223) ;  /* 0xffffff8000087947 */ /* 0x000fea000383ffff */
.L_x_83:
[----:B-1----:R1:W2:Y:S02]  /*bf60*/  SYNCS.PHASECHK.TRANS64.TRYWAIT P1, [R0+URZ+0x260], R4 ;  /* 0x00026004000075a7 */ /* 0x0022a400080211ff */
[----:B--2---:R-:W-:Y:S05]  /*bf70*/  @!P1 NANOSLEEP.SYNCS 0x989680 ;  /* 0x009896800000995d */ /* 0x004fea0003900000 */
[----:B------:R-:W2:Y:S02]  /*bf80*/  @!P1 SYNCS.PHASECHK.TRANS64 P1, [R0+URZ+0x260], R4 ;  /* 0x00026004000095a7 */ /* 0x000ea400080210ff */
[----:B--2---:R-:W-:Y:S05]  /*bf90*/  @!P1 BRA `(.L_x_83) ;  /* 0xfffffffc00f09947 */ /* 0x004fea000383ffff */
[----:B------:R-:W-:Y:S05]  /*bfa0*/  BRA `(.L_x_224) ;  /* 0xffffff8000387947 */ /* 0x000fea000383ffff */
.L_x_86:
[----:B------:R-:W-:-:S07]  /*bfb0*/  MOV R0, UR5 ;  /* 0x0000000500007c02 */ /* 0x000fce0008000f00 */
.L_x_225:
[----:B-1----:R1:W2:Y:S02]  /*bfc0*/  SYNCS.PHASECHK.TRANS64.TRYWAIT P0, [R0+URZ+0x270], R2 ;  /* 0x00027002000075a7 */ /* 0x0022a400080011ff */
[----:B--2---:R-:W-:Y:S05]  /*bfd0*/  @!P0 NANOSLEEP.SYNCS 0x989680 ;  /* 0x009896800000895d */ /* 0x004fea0003900000 */
[----:B------:R-:W2:Y:S02]  /*bfe0*/  @!P0 SYNCS.PHASECHK.TRANS64 P0, [R0+URZ+0x270], R2 ;  /* 0x00027002000085a7 */ /* 0x000ea400080010ff */
[----:B--2---:R-:W-:Y:S05]  /*bff0*/  @!P0 BRA `(.L_x_225) ;  /* 0xfffffffc00f08947 */ /* 0x004fea000383ffff */
[----:B------:R-:W-:Y:S05]  /*c000*/  BRA `(.L_x_85) ;  /* 0xffffff80008c7947 */ /* 0x000fea000383ffff */
.L_x_95:
[----:B-1----:R-:W-:-:S04]  /*c010*/  MOV R4, UR6 ;  /* 0x0000000600047c02 */ /* 0x002fc80008000f00 */
[----:B------:R1:W2:Y:S03]  /*c020*/  SYNCS.PHASECHK.TRANS64.TRYWAIT P0, [R4+URZ+0x8], R5 ;  /* 0x00000805040075a7 */ /* 0x0002a600080011ff */
[----:B--2---:R-:W-:Y:S05]  /*c030*/  @!P0 NANOSLEEP.SYNCS 0x989680 ;  /* 0x009896800000895d */ /* 0x004fea0003900000 */
[----:B------:R-:W2:Y:S02]  /*c040*/  @!P0 SYNCS.PHASECHK.TRANS64 P0, [R4+URZ+0x8], R5 ;  /* 0x00000805040085a7 */ /* 0x000ea400080010ff */
[----:B--2---:R-:W-:Y:S05]  /*c050*/  @!P0 BRA `(.L_x_95) ;  /* 0xfffffffc00ec8947 */ /* 0x004fea000383ffff */
[----:B------:R-:W-:Y:S05]  /*c060*/  BRA `(.L_x_94) ;  /* 0xffffff8400407947 */ /* 0x000fea000383ffff */
.L_x_97:
[----:B------:R-:W-:Y:S01]  /*c070*/  BSSY B0, `(.L_x_226) ;  /* 0x0000006000007945 */ /* 0x000fe20003800000 */
[----:B------:R-:W-:-:S07]  /*c080*/  MOV R15, 0xffffffff ;  /* 0xffffffff000f7802 */ /* 0x000fce0000000f00 */
[----:B-1---5:R-:W-:Y:S05]  /*c090*/  WARPSYNC.COLLECTIVE R15, `(.L_x_227) ;  /* 0x000000000f0c7348 */ /* 0x022fea0003c00000 */
[----:B------:R-:W-:Y:S02]  /*c0a0*/  ELECT P6, UR79, PT ;  /* 0x00000000004f782f */ /* 0x000fe400038c0000 */
[----:B------:R-:W-:Y:S01]  /*c0b0*/  MOV R14, UR79 ;  /* 0x0000004f000e7c02 */ /* 0x000fe20008000f00 */
[----:B-1---5:R-:W-:Y:S10]  /*c0c0*/  ENDCOLLECTIVE ;  /* 0x000000000000791b */ /* 0x022ff40003800000 */
.L_x_227:
[----:B------:R-:W-:Y:S05]  /*c0d0*/  BSYNC B0 ;  /* 0x0000000000007941 */ /* 0x000fea0003800000 */
.L_x_226:
[----:B------:R-:W-:Y:S05]  /*c0e0*/  BRA `(.L_x_228) ;  /* 0xffffff8400707947 */ /* 0x000fea000383ffff */
.L_x_99:
[----:B-1----:R-:W-:-:S04]  /*c0f0*/  MOV R2, UR6 ;  /* 0x0000000600027c02 */ /* 0x002fc80008000f00 */
[----:B------:R1:W2:Y:S03]  /*c100*/  SYNCS.PHASECHK.TRANS64.TRYWAIT P0, [R2+URZ+0x8], R3 ;  /* 0x00000803020075a7 */ /* 0x0002a600080011ff */
[----:B--2---:R-:W-:Y:S05]  /*c110*/  @!P0 NANOSLEEP.SYNCS 0x989680 ;  /* 0x009896800000895d */ /* 0x004fea0003900000 */
[----:B------:R-:W2:Y:S02]  /*c120*/  @!P0 SYNCS.PHASECHK.TRANS64 P0, [R2+URZ+0x8], R3 ;  /* 0x00000803020085a7 */ /* 0x000ea400080010ff */
[----:B--2---:R-:W-:Y:S05]  /*c130*/  @!P0 BRA `(.L_x_99) ;  /* 0xfffffffc00ec8947 */ /* 0x004fea000383ffff */
[----:B------:R-:W-:Y:S05]  /*c140*/  BRA `(.L_x_98) ;  /* 0xffffff8400747947 */ /* 0x000fea000383ffff */
.L_x_100:
[----:B-1----:R1:W2:Y:S02]  /*c150*/  SYNCS.PHASECHK.TRANS64.TRYWAIT P0, [R0+URZ+0x260], R4 ;  /* 0x00026004000075a7 */ /* 0x0022a400080011ff */
[----:B--2---:R-:W-:Y:S05]  /*c160*/  @!P0 NANOSLEEP.SYNCS 0x989680 ;  /* 0x009896800000895d */ /* 0x004fea0003900000 */
[----:B------:R-:W2:Y:S02]  /*c170*/  @!P0 SYNCS.PHASECHK.TRANS64 P0, [R0+URZ+0x260], R4 ;  /* 0x00026004000085a7 */ /* 0x000ea400080010ff */
[----:B--2---:R-:W-:Y:S05]  /*c180*/  @!P0 BRA `(.L_x_100) ;  /* 0xfffffffc00f08947 */ /* 0x004fea000383ffff */
[----:B------:R-:W-:Y:S05]  /*c190*/  BRA `(.L_x_229) ;  /* 0xffffff8800507947 */ /* 0x000fea000383ffff */
.L_x_102:
[----:B------:R-:W-:-:S07]  /*c1a0*/  MOV R0, UR10 ;  /* 0x0000000a00007c02 */ /* 0x000fce0008000f00 */
.L_x_230:
[----:B-1----:R1:W2:Y:S02]  /*c1b0*/  SYNCS.PHASECHK.TRANS64.TRYWAIT P0, [R0+URZ+0x2a0], R4 ;  /* 0x0002a004000075a7 */ /* 0x0022a400080011ff */
[----:B--2---:R-:W-:Y:S05]  /*c1c0*/  @!P0 NANOSLEEP.SYNCS 0x989680 ;  /* 0x009896800000895d */ /* 0x004fea0003900000 */
[----:B------:R-:W2:Y:S02]  /*c1d0*/  @!P0 SYNCS.PHASECHK.TRANS64 P0, [R0+URZ+0x2a0], R4 ;  /* 0x0002a004000085a7 */ /* 0x000ea400080010ff */
[----:B--2---:R-:W-:Y:S05]  /*c1e0*/  @!P0 BRA `(.L_x_230) ;  /* 0xfffffffc00f08947 */ /* 0x004fea000383ffff */
[----:B------:R-:W-:Y:S05]  /*c1f0*/  BRA `(.L_x_231) ;  /* 0xffffff88009c7947 */ /* 0x000fea000383ffff */
.L_x_105:
[----:B------:R-:W-:Y:S07]  /*c200*/  MOV R0, UR9 ;  /* 0x0000000900007c02 */ /* 0x000fee0008000f00 */
.L_x_232:
[----:B-1----:R1:W2:Y:S02]  /*c210*/  SYNCS.PHASECHK.TRANS64.TRYWAIT P0, [R0+URZ], R4 ;  /* 0x00000004000075a7 */ /* 0x0022a400080011ff */
[----:B--2---:R-:W-:Y:S05]  /*c220*/  @!P0 NANOSLEEP.SYNCS 0x989680 ;  /* 0x009896800000895d */ /* 0x004fea0003900000 */
[----:B------:R-:W2:Y:S02]  /*c230*/  @!P0 SYNCS.PHASECHK.TRANS64 P0, [R0+URZ], R4 ;  /* 0x00000004000085a7 */ /* 0x000ea400080010ff */
[----:B--2---:R-:W-:Y:S05]  /*c240*/  @!P0 BRA `(.L_x_232) ;  /* 0xfffffffc00f08947 */ /* 0x004fea000383ffff */
[----:B------:R-:W-:Y:S05]  /*c250*/  BRA `(.L_x_104) ;  /* 0xffffff8800b07947 */ /* 0x000fea000383ffff */
.L_x_109:
[----:B-1----:R-:W-:-:S07]  /*c260*/  MOV R0, UR7 ;  /* 0x0000000700007c02 */ /* 0x002fce0008000f00 */
.L_x_233:
[----:B-1----:R1:W2:Y:S02]  /*c270*/  SYNCS.PHASECHK.TRANS64.TRYWAIT P0, [R0+URZ], R2 ;  /* 0x00000002000075a7 */ /* 0x0022a400080011ff */
[----:B--2---:R-:W-:Y:S05]  /*c280*/  @!P0 NANOSLEEP.SYNCS 0x989680 ;  /* 0x009896800000895d */ /* 0x004fea0003900000 */
[----:B------:R-:W2:Y:S02]  /*c290*/  @!P0 SYNCS.PHASECHK.TRANS64 P0, [R0+URZ], R2 ;  /* 0x00000002000085a7 */ /* 0x000ea400080010ff */
[----:B--2---:R-:W-:Y:S05]  /*c2a0*/  @!P0 BRA `(.L_x_233) ;  /* 0xfffffffc00f08947 */ /* 0x004fea000383ffff */
[----:B------:R-:W-:Y:S05]  /*c2b0*/  BRA `(.L_x_234) ;  /* 0xffffff8c007c7947 */ /* 0x000fea000383ffff */
.L_x_110:
[----:B------:R-:W-:-:S07]  /*c2c0*/  MOV R0, UR7 ;  /* 0x0000000700007c02 */ /* 0x000fce0008000f00 */
.L_x_235:
[----:B-1----:R1:W2:Y:S02]  /*c2d0*/  SYNCS.PHASECHK.TRANS64.TRYWAIT P0, [R0+URZ], R3 ;  /* 0x00000003000075a7 */ /* 0x0022a400080011ff */
[----:B--2---:R-:W-:Y:S05]  /*c2e0*/  @!P0 NANOSLEEP.SYNCS 0x989680 ;  /* 0x009896800000895d */ /* 0x004fea0003900000 */
[----:B------:R-:W2:Y:S02]  /*c2f0*/  @!P0 SYNCS.PHASECHK.TRANS64 P0, [R0+URZ], R3 ;  /* 0x00000003000085a7 */ /* 0x000ea400080010ff */
[----:B--2---:R-:W-:Y:S05]  /*c300*/  @!P0 BRA `(.L_x_235) ;  /* 0xfffffffc00f08947 */ /* 0x004fea000383ffff */
[----:B------:R-:W-:Y:S05]  /*c310*/  BRA `(.L_x_236) ;  /* 0xffffff8c00887947 */ /* 0x000fea000383ffff */
.L_x_111:
[----:B------:R-:W-:-:S07]  /*c320*/  MOV R0, UR7 ;  /* 0x0000000700007c02 */ /* 0x000fce0008000f00 */
.L_x_237:
[----:B-1----:R1:W2:Y:S02]  /*c330*/  SYNCS.PHASECHK.TRANS64.TRYWAIT P0, [R0+URZ], R3 ;  /* 0x00000003000075a7 */ /* 0x0022a400080011ff */
[----:B--2---:R-:W-:Y:S05]  /*c340*/  @!P0 NANOSLEEP.SYNCS 0x989680 ;  /* 0x009896800000895d */ /* 0x004fea0003900000 */
[----:B------:R-:W2:Y:S02]  /*c350*/  @!P0 SYNCS.PHASECHK.TRANS64 P0, [R0+URZ], R3 ;  /* 0x00000003000085a7 */ /* 0x000ea400080010ff */
[----:B--2---:R-:W-:Y:S05]  /*c360*/  @!P0 BRA `(.L_x_237) ;  /* 0xfffffffc00f08947 */ /* 0x004fea000383ffff */
[----:B------:R-:W-:Y:S05]  /*c370*/  BRA `(.L_x_238) ;  /* 0xffffff8c00947947 */ /* 0x000fea000383ffff */
.L_x_114:
[----:B------:R-:W-:-:S07]  /*c380*/  MOV R0, UR8 ;  /* 0x0000000800007c02 */ /* 0x000fce0008000f00 */
.L_x_239:
[----:B-1----:R1:W2:Y:S02]  /*c390*/  SYNCS.PHASECHK.TRANS64.TRYWAIT P1, [R0+URZ+0x2e0], R2 ;  /* 0x0002e002000075a7 */ /* 0x0022a400080211ff */
[----:B--2---:R-:W-:Y:S05]  /*c3a0*/  @!P1 NANOSLEEP.SYNCS 0x989680 ;  /* 0x009896800000995d */ /* 0x004fea0003900000 */
[----:B------:R-:W2:Y:S02]  /*c3b0*/  @!P1 SYNCS.PHASECHK.TRANS64 P1, [R0+URZ+0x2e0], R2 ;  /* 0x0002e002000095a7 */ /* 0x000ea400080210ff */
[----:B--2---:R-:W-:Y:S05]  /*c3c0*/  @!P1 BRA `(.L_x_239) ;  /* 0xfffffffc00f09947 */ /* 0x004fea000383ffff */
[----:B------:R-:W-:Y:S05]  /*c3d0*/  BRA `(.L_x_240) ;  /* 0xffffff8c00e07947 */ /* 0x000fea000383ffff */
.L_x_119:
[----:B--2---:R2:W4:Y:S02]  /*c3e0*/  SYNCS.PHASECHK.TRANS64.TRYWAIT P0, [R0+URZ+0x260], R2 ;  /* 0x00026002000075a7 */ /* 0x00452400080011ff */
[----:B----4-:R-:W-:Y:S05]  /*c3f0*/  @!P0 NANOSLEEP.SYNCS 0x989680 ;  /* 0x009896800000895d */ /* 0x010fea0003900000 */
[----:B------:R-:W4:Y:S02]  /*c400*/  @!P0 SYNCS.PHASECHK.TRANS64 P0, [R0+URZ+0x260], R2 ;  /* 0x00026002000085a7 */ /* 0x000f2400080010ff */
[----:B----4-:R-:W-:Y:S05]  /*c410*/  @!P0 BRA `(.L_x_119) ;  /* 0xfffffffc00f08947 */ /* 0x010fea000383ffff */
[----:B------:R-:W-:Y:S05]  /*c420*/  BRA `(.L_x_241) ;  /* 0xffffff9000e47947 */ /* 0x000fea000383ffff */
.L_x_122:
[----:B------:R-:W-:Y:S07]  /*c430*/  MOV R0, UR6 ;  /* 0x0000000600007c02 */ /* 0x000fee0008000f00 */
.L_x_242:
[----:B--2---:R2:W4:Y:S02]  /*c440*/  SYNCS.PHASECHK.TRANS64.TRYWAIT P0, [R0+URZ+0x258], R2 ;  /* 0x00025802000075a7 */ /* 0x00452400080011ff */
[----:B----4-:R-:W-:Y:S05]  /*c450*/  @!P0 NANOSLEEP.SYNCS 0x989680 ;  /* 0x009896800000895d */ /* 0x010fea0003900000 */
[----:B------:R-:W4:Y:S02]  /*c460*/  @!P0 SYNCS.PHASECHK.TRANS64 P0, [R0+URZ+0x258], R2 ;  /* 0x00025802000085a7 */ /* 0x000f2400080010ff */
[----:B----4-:R-:W-:Y:S05]  /*c470*/  @!P0 BRA `(.L_x_242) ;  /* 0xfffffffc00f08947 */ /* 0x010fea000383ffff */
[----:B------:R-:W-:Y:S05]  /*c480*/  BRA `(.L_x_121) ;  /* 0xffffff9400d07947 */ /* 0x000fea000383ffff */
.L_x_125:
[----:B------:R-:W-:Y:S07]  /*c490*/  MOV R0, UR6 ;  /* 0x0000000600007c02 */ /* 0x000fee0008000f00 */
.L_x_243:
[----:B-1----:R1:W2:Y:S02]  /*c4a0*/  SYNCS.PHASECHK.TRANS64.TRYWAIT P2, [R0+URZ+0x248], R24 ;  /* 0x00024818000075a7 */ /* 0x0022a400080411ff */
[----:B--2---:R-:W-:Y:S05]  /*c4b0*/  @!P2 NANOSLEEP.SYNCS 0x989680 ;  /* 0x009896800000a95d */ /* 0x004fea0003900000 */
[----:B------:R-:W2:Y:S02]  /*c4c0*/  @!P2 SYNCS.PHASECHK.TRANS64 P2, [R0+URZ+0x248], R24 ;  /* 0x000248180000a5a7 */ /* 0x000ea400080410ff */
[----:B--2---:R-:W-:Y:S05]  /*c4d0*/  @!P2 BRA `(.L_x_243) ;  /* 0xfffffffc00f0a947 */ /* 0x004fea000383ffff */
[----:B------:R-:W-:Y:S05]  /*c4e0*/  BRA `(.L_x_244) ;  /* 0xffffff9800647947 */ /* 0x000fea000383ffff */
.L_x_128:
[----:B--2---:R2:W3:Y:S02]  /*c4f0*/  SYNCS.PHASECHK.TRANS64.TRYWAIT P0, [R0+URZ+0x260], R2 ;  /* 0x00026002000075a7 */ /* 0x0044e400080011ff */
[----:B---3--:R-:W-:Y:S05]  /*c500*/  @!P0 NANOSLEEP.SYNCS 0x989680 ;  /* 0x009896800000895d */ /* 0x008fea0003900000 */
[----:B------:R-:W3:Y:S02]  /*c510*/  @!P0 SYNCS.PHASECHK.TRANS64 P0, [R0+URZ+0x260], R2 ;  /* 0x00026002000085a7 */ /* 0x000ee400080010ff */
[----:B---3--:R-:W-:Y:S05]  /*c520*/  @!P0 BRA `(.L_x_128) ;  /* 0xfffffffc00f08947 */ /* 0x008fea000383ffff */
[----:B------:R-:W-:Y:S05]  /*c530*/  BRA `(.L_x_245) ;  /* 0xffffff9c00c47947 */ /* 0x000fea000383ffff */
.L_x_140:
[----:B-1----:R-:W-:Y:S04]  /*c540*/  MOV R0, UR43 ;  /* 0x0000002b00007c02 */ /* 0x002fe80008000f00 */
[----:B------:R1:W2:Y:S03]  /*c550*/  SYNCS.PHASECHK.TRANS64.TRYWAIT P1, [R0+URZ+0x240], R3 ;  /* 0x00024003000075a7 */ /* 0x0002a600080211ff */
[----:B--2---:R-:W-:Y:S05]  /*c560*/  @!P1 NANOSLEEP.SYNCS 0x989680 ;  /* 0x009896800000995d */ /* 0x004fea0003900000 */
[----:B------:R-:W2:Y:S02]  /*c570*/  @!P1 SYNCS.PHASECHK.TRANS64 P1, [R0+URZ+0x240], R3 ;  /* 0x00024003000095a7 */ /* 0x000ea400080210ff */
[----:B--2---:R-:W-:Y:S05]  /*c580*/  @!P1 BRA `(.L_x_140) ;  /* 0xfffffffc00ec9947 */ /* 0x004fea000383ffff */
[----:B------:R-:W-:Y:S05]  /*c590*/  BRA `(.L_x_139) ;  /* 0xffffffa800b07947 */ /* 0x000fea000383ffff */
.L_x_142:
[----:B-1----:R1:W2:Y:S02]  /*c5a0*/  SYNCS.PHASECHK.TRANS64.TRYWAIT P1, [R119+URZ+0x280], R4 ;  /* 0x00028004770075a7 */ /* 0x0022a400080211ff */
[----:B--2---:R-:W-:Y:S05]  /*c5b0*/  @!P1 NANOSLEEP.SYNCS 0x989680 ;  /* 0x009896800000995d */ /* 0x004fea0003900000 */
[----:B------:R-:W2:Y:S02]  /*c5c0*/  @!P1 SYNCS.PHASECHK.TRANS64 P1, [R119+URZ+0x280], R4 ;  /* 0x00028004770095a7 */ /* 0x000ea400080210ff */
[----:B--2---:R-:W-:Y:S05]  /*c5d0*/  @!P1 BRA `(.L_x_142) ;  /* 0xfffffffc00f09947 */ /* 0x004fea000383ffff */
[----:B------:R-:W-:Y:S05]  /*c5e0*/  BRA `(.L_x_141) ;  /* 0xffffffa800ec7947 */ /* 0x000fea000383ffff */
        .weak           $__internal_0_$__cuda_sm10x_tcgen05_guardrail_trap_col_being_dealloced_not_returned_by_alloc
        .type           $__internal_0_$__cuda_sm10x_tcgen05_guardrail_trap_col_being_dealloced_not_returned_by_alloc,@function
        .size           $__internal_0_$__cuda_sm10x_tcgen05_guardrail_trap_col_being_dealloced_not_returned_by_alloc,($__internal_1_$__cuda_sm10x_tcgen05_guardrail_trap_phase_invalid_during_alloc - $__internal_0_$__cuda_sm10x_tcgen05_guardrail_trap_col_being_dealloced_not_returned_by_alloc)
$__internal_0_$__cuda_sm10x_tcgen05_guardrail_trap_col_being_dealloced_not_returned_by_alloc:
[----:B------:R-:W-:Y:S05]  /*c5f0*/  BPT.TRAP 0x1 ;  /* 0x000000040000795c */ /* 0x000fea0000300000 */
[----:B------:R-:W-:-:S04]  /*c600*/  HFMA2 R3, -RZ, RZ, 0, 0 ;  /* 0x00000000ff037431 */ /* 0x000fc800000001ff */
[----:B------:R-:W-:Y:S05]  /*c610*/  RET.REL.NODEC R2 `(_ZN7cutlass13device_kernelINS_4gemm6kernel13GemmUniversalIN4cute5tupleIJiiiiEEENS1_10collective13CollectiveMmaINS1_35MainloopSm100TmaUmmaWarpSpecializedILi36ELi2ELi4ENS5_IJNS4_1CILi2EEENSA_ILi1EEESC_EEEEENS5_IJNSA_ILi128EEENSA_ILi64EEESG_EEENS_12float_e4m3_tENS5_IJlSC_lEEESI_SJ_NS4_8TiledMMAINS4_8MMA_AtomIJNS4_10MMA_TraitsINS4_25SM100_MMA_F8F6F4_2x1SM_SSEJSI_SI_fSF_SG_NS4_17integral_constantINS4_4UMMA5MajorELSQ_0EEESR_NSO_INSP_7ScaleInELSS_0EEEST_EEEEEENS4_6LayoutINS5_IJSC_SC_SC_EEENS5_IJNSA_ILi0EEESY_SY_EEEEENS5_IJNS4_10UnderscoreES11_S11_EEEEENS4_18SM100_TMA_2SM_LOADENS4_14ComposedLayoutINS4_7SwizzleILi2ELi4ELi3EEENS4_18smem_ptr_flag_bitsILi8EEENSW_INS5_IJNSA_ILi8EEESG_EEENS5_IJSG_SC_EEEEEEEvNS4_8identityES14_S1E_vS1F_EENS_8epilogue10collective18CollectiveEpilogueINS1H_23Sm100TmaWarpSpecializedILi1ELi1ELi32ELb0ELb0EEEJNS5_IJSG_SG_SG_EEENS5_IJNSW_ISG_SC_EES1N_EEESI_SJ_SI_SJ_NS1H_6fusion15FusionCallbacksIS1L_NS1P_13LinCombEltActINS1H_6thread4GELUESI_fSI_fLNS_15FloatRoundStyleE2EEES1M_S1O_JEEENS4_5SM1004TMEM4LOAD26SM100_TMEM_LOAD_32dp32b32xENS4_13SM90_TMA_LOADES1E_NS4_39AutoVectorizingCopyWithAssumedAlignmentILi128EEENS4_14SM90_TMA_STOREES1E_S23_S23_EEEvvEEEEvNT_6ParamsE) ;  /* 0xffffff3802787950 */ /* 0x000fea0003c3ffff */
        .weak           $__internal_1_$__cuda_sm10x_tcgen05_guardrail_trap_phase_invalid_during_alloc
        .type           $__internal_1_$__cuda_sm10x_tcgen05_guardrail_trap_phase_invalid_during_alloc,@function
        .size           $__internal_1_$__cuda_sm10x_tcgen05_guardrail_trap_phase_invalid_during_alloc,($__internal_2_$__cuda_sm10x_tcgen05_guardrail_trap_unallocated_columns_being_dealloced - $__internal_1_$__cuda_sm10x_tcgen05_guardrail_trap_phase_invalid_during_alloc)
$__internal_1_$__cuda_sm10x_tcgen05_guardrail_trap_phase_invalid_during_alloc:
[----:B------:R-:W-:Y:S05]  /*c620*/  BPT.TRAP 0x1 ;  /* 0x000000040000795c */ /* 0x000fea0000300000 */
[----:B------:R-:W-:-:S04]  /*c630*/  MOV R3, 0x0 ;  /* 0x0000000000037802 */ /* 0x000fc80000000f00 */
[----:B------:R-:W-:Y:S05]  /*c640*/  RET.REL.NODEC R2 `(_ZN7cutlass13device_kernelINS_4gemm6kernel13GemmUniversalIN4cute5tupleIJiiiiEEENS1_10collective13CollectiveMmaINS1_35MainloopSm100TmaUmmaWarpSpecializedILi36ELi2ELi4ENS5_IJNS4_1CILi2EEENSA_ILi1EEESC_EEEEENS5_IJNSA_ILi128EEENSA_ILi64EEESG_EEENS_12float_e4m3_tENS5_IJlSC_lEEESI_SJ_NS4_8TiledMMAINS4_8MMA_AtomIJNS4_10MMA_TraitsINS4_25SM100_MMA_F8F6F4_2x1SM_SSEJSI_SI_fSF_SG_NS4_17integral_constantINS4_4UMMA5MajorELSQ_0EEESR_NSO_INSP_7ScaleInELSS_0EEEST_EEEEEENS4_6LayoutINS5_IJSC_SC_SC_EEENS5_IJNSA_ILi0EEESY_SY_EEEEENS5_IJNS4_10UnderscoreES11_S11_EEEEENS4_18SM100_TMA_2SM_LOADENS4_14ComposedLayoutINS4_7SwizzleILi2ELi4ELi3EEENS4_18smem_ptr_flag_bitsILi8EEENSW_INS5_IJNSA_ILi8EEESG_EEENS5_IJSG_SC_EEEEEEEvNS4_8identityES14_S1E_vS1F_EENS_8epilogue10collective18CollectiveEpilogueINS1H_23Sm100TmaWarpSpecializedILi1ELi1ELi32ELb0ELb0EEEJNS5_IJSG_SG_SG_EEENS5_IJNSW_ISG_SC_EES1N_EEESI_SJ_SI_SJ_NS1H_6fusion15FusionCallbacksIS1L_NS1P_13LinCombEltActINS1H_6thread4GELUESI_fSI_fLNS_15FloatRoundStyleE2EEES1M_S1O_JEEENS4_5SM1004TMEM4LOAD26SM100_TMEM_LOAD_32dp32b32xENS4_13SM90_TMA_LOADES1E_NS4_39AutoVectorizingCopyWithAssumedAlignmentILi128EEENS4_14SM90_TMA_STOREES1E_S23_S23_EEEvvEEEEvNT_6ParamsE) ;  /* 0xffffff38026c7950 */ /* 0x000fea0003c3ffff */
        .weak           $__internal_2_$__cuda_sm10x_tcgen05_guardrail_trap_unallocated_columns_being_dealloced
        .type           $__internal_2_$__cuda_sm10x_tcgen05_guardrail_trap_unallocated_columns_being_dealloced,@function
        .size           $__internal_2_$__cuda_sm10x_tcgen05_guardrail_trap_unallocated_columns_being_dealloced,(.L_x_247 - $__internal_2_$__cuda_sm10x_tcgen05_guardrail_trap_unallocated_columns_being_dealloced)
$__internal_2_$__cuda_sm10x_tcgen05_guardrail_trap_unallocated_columns_being_dealloced:
[----:B------:R-:W-:Y:S05]  /*c650*/  BPT.TRAP 0x1 ;  /* 0x000000040000795c */ /* 0x000fea0000300000 */
[----:B------:R-:W-:-:S04]  /*c660*/  HFMA2 R3, -RZ, RZ, 0, 0 ;  /* 0x00000000ff037431 */ /* 0x000fc800000001ff */
[----:B------:R-:W-:Y:S05]  /*c670*/  RET.REL.NODEC R2 `(_ZN7cutlass13device_kernelINS_4gemm6kernel13GemmUniversalIN4cute5tupleIJiiiiEEENS1_10collective13CollectiveMmaINS1_35MainloopSm100TmaUmmaWarpSpecializedILi36ELi2ELi4ENS5_IJNS4_1CILi2EEENSA_ILi1EEESC_EEEEENS5_IJNSA_ILi128EEENSA_ILi64EEESG_EEENS_12float_e4m3_tENS5_IJlSC_lEEESI_SJ_NS4_8TiledMMAINS4_8MMA_AtomIJNS4_10MMA_TraitsINS4_25SM100_MMA_F8F6F4_2x1SM_SSEJSI_SI_fSF_SG_NS4_17integral_constantINS4_4UMMA5MajorELSQ_0EEESR_NSO_INSP_7ScaleInELSS_0EEEST_EEEEEENS4_6LayoutINS5_IJSC_SC_SC_EEENS5_IJNSA_ILi0EEESY_SY_EEEEENS5_IJNS4_10UnderscoreES11_S11_EEEEENS4_18SM100_TMA_2SM_LOADENS4_14ComposedLayoutINS4_7SwizzleILi2ELi4ELi3EEENS4_18smem_ptr_flag_bitsILi8EEENSW_INS5_IJNSA_ILi8EEESG_EEENS5_IJSG_SC_EEEEEEEvNS4_8identityES14_S1E_vS1F_EENS_8epilogue10collective18CollectiveEpilogueINS1H_23Sm100TmaWarpSpecializedILi1ELi1ELi32ELb0ELb0EEEJNS5_IJSG_SG_SG_EEENS5_IJNSW_ISG_SC_EES1N_EEESI_SJ_SI_SJ_NS1H_6fusion15FusionCallbacksIS1L_NS1P_13LinCombEltActINS1H_6thread4GELUESI_fSI_fLNS_15FloatRoundStyleE2EEES1M_S1O_JEEENS4_5SM1004TMEM4LOAD26SM100_TMEM_LOAD_32dp32b32xENS4_13SM90_TMA_LOADES1E_NS4_39AutoVectorizingCopyWithAssumedAlignmentILi128EEENS4_14SM90_TMA_STOREES1E_S23_S23_EEEvvEEEEvNT_6ParamsE) ;  /* 0xffffff3802607950 */ /* 0x000fea0003c3ffff */
.L_x_246:
[----:B------:R-:W-:-:S00]  /*c680*/  BRA `(.L_x_246) ;  /* 0xfffffffc00fc7947 */ /* 0x000fc0000383ffff */
[----:B------:R-:W-:-:S00]  /*c690*/  NOP ;  /* 0x0000000000007918 */ /* 0x000fc00000000000 */
        /* <DEDUP_REMOVED lines=14> */
.L_x_247:


//--------------------- .nv.global.init           --------------------------
	.section	.nv.global.init,"aw",@progbits
.nv.global.init:
	.type		$str$27,@object
	.size		$str$27,($str$28 - $str$27)
$str$27:
        /*0000*/ 	.byte	0x28, 0x61, 0x64, 0x64, 0x72, 0x65, 0x73, 0x73, 0x20, 0x26, 0x20, 0x6d, 0x61, 0x73, 0x6b, 0x29
        /*0010*/ 	.byte	0x20, 0x3d, 0x3d, 0x20, 0x30, 0x00
	.type		$str$28,@object
	.size		$str$28,($str$26 - $str$28)
$str$28:
        /*0016*/ 	.byte	0x2f, 0x74, 0x6d, 0x70, 0x2f, 0x63, 0x75, 0x74, 0x6c, 0x61, 0x73, 0x73, 0x5f, 0x73, 0x77, 0x65
        /*0026*/ 	.byte	0x65, 0x70, 0x5f, 0x73, 0x72, 0x63, 0x2f, 0x69, 0x6e, 0x63, 0x6c, 0x75, 0x64, 0x65, 0x2f, 0x63
        /*0036*/ 	.byte	0x75, 0x74, 0x65, 0x2f, 0x70, 0x6f, 0x69, 0x6e, 0x74, 0x65, 0x72, 0x5f, 0x66, 0x6c, 0x61, 0x67
        /*0046*/ 	.byte	0x67, 0x65, 0x64, 0x2e, 0x68, 0x70, 0x70, 0x00
	.type		$str$26,@object
	.size		$str$26,($str$25 - $str$26)
$str$26:
        /*004e*/ 	.byte	0x2f, 0x74, 0x6d, 0x70, 0x2f, 0x63, 0x75, 0x74, 0x6c, 0x61, 0x73, 0x73, 0x5f, 0x73, 0x77, 0x65
        /*005e*/ 	.byte	0x65, 0x70, 0x5f, 0x73, 0x72, 0x63, 0x2f, 0x69, 0x6e, 0x63, 0x6c, 0x75, 0x64, 0x65, 0x2f, 0x63
        /*006e*/ 	.byte	0x75, 0x74, 0x65, 0x2f, 0x61, 0x74, 0x6f, 0x6d, 0x2f, 0x63, 0x6f, 0x70, 0x79, 0x5f, 0x74, 0x72
        /*007e*/ 	.byte	0x61, 0x69, 0x74, 0x73, 0x5f, 0x73, 0x6d, 0x31, 0x30, 0x30, 0x2e, 0x68, 0x70, 0x70, 0x00
	.type		$str$25,@object
	.size		$str$25,(__unnamed_1 - $str$25)
$str$25:
        /*008d*/ 	.byte	0x28, 0x28, 0x75, 0x69, 0x6e, 0x74, 0x33, 0x32, 0x5f, 0x74, 0x28, 0x74, 0x68, 0x72, 0x65, 0x61
        /*009d*/ 	.byte	0x64, 0x49, 0x64, 0x78, 0x2e, 0x78, 0x29, 0x20, 0x2f, 0x20, 0x33, 0x32, 0x29, 0x20, 0x25, 0x20
        /*00ad*/ 	.byte	0x34, 0x29, 0x20, 0x3d, 0x3d, 0x20, 0x28, 0x28, 0x28, 0x74, 0x6d, 0x65, 0x6d, 0x5f, 0x61, 0x64
        /*00bd*/ 	.byte	0x64, 0x72, 0x20, 0x3e, 0x3e, 0x20, 0x31, 0x36, 0x29, 0x20, 0x2f, 0x20, 0x33, 0x32, 0x29, 0x20
        /*00cd*/ 	.byte	0x25, 0x20, 0x34, 0x29, 0x00
	.type		__unnamed_1,@object
	.size		__unnamed_1,(__unnamed_2 - __unnamed_1)
__unnamed_1:
        /*00d2*/ 	.byte	0x61, 0x75, 0x74, 0x6f, 0x20, 0x63, 0x75, 0x74, 0x65, 0x3a, 0x3a, 0x61, 0x73, 0x5f, 0x70, 0x6f
        /* <DEDUP_REMOVED lines=24> */
        /*0262*/ 	.byte	0x3c, 0x34, 0x30, 0x39, 0x36, 0x3e, 0x3e, 0x3e, 0x3e, 0x5d, 0x00
	.type		__unnamed_2,@object
	.size		__unnamed_2,(.L_2 - __unnamed_2)
__unnamed_2:
        /* <DEDUP_REMOVED lines=40> */
        /*04ed*/ 	.byte	0x74, 0x65, 0x3a, 0x3a, 0x43, 0x3c, 0x30, 0x3e, 0x3e, 0x3e, 0x3e, 0x5d, 0x00
.L_2:


//--------------------- .nv.shared._ZN7cutlass13device_kernelINS_4gemm6kernel13GemmUniversalIN4cute5tupleIJiiiiEEENS1_10collective13CollectiveMmaINS1_35MainloopSm100TmaUmmaWarpSpecializedILi36ELi2ELi4ENS5_IJNS4_1CILi2EEENSA_ILi1EEESC_EEEEENS5_IJNSA_ILi128EEENSA_ILi64EEESG_EEENS_12float_e4m3_tENS5_IJlSC_lEEESI_SJ_NS4_8TiledMMAINS4_8MMA_AtomIJNS4_10MMA_TraitsINS4_25SM100_MMA_F8F6F4_2x1SM_SSEJSI_SI_fSF_SG_NS4_17integral_constantINS4_4UMMA5MajorELSQ_0EEESR_NSO_INSP_7ScaleInELSS_0EEEST_EEEEEENS4_6LayoutINS5_IJSC_SC_SC_EEENS5_IJNSA_ILi0EEESY_SY_EEEEENS5_IJNS4_10UnderscoreES11_S11_EEEEENS4_18SM100_TMA_2SM_LOADENS4_14ComposedLayoutINS4_7SwizzleILi2ELi4ELi3EEENS4_18smem_ptr_flag_bitsILi8EEENSW_INS5_IJNSA_ILi8EEESG_EEENS5_IJSG_SC_EEEEEEEvNS4_8identityES14_S1E_vS1F_EENS_8epilogue10collective18CollectiveEpilogueINS1H_23Sm100TmaWarpSpecializedILi1ELi1ELi32ELb0ELb0EEEJNS5_IJSG_SG_SG_EEENS5_IJNSW_ISG_SC_EES1N_EEESI_SJ_SI_SJ_NS1H_6fusion15FusionCallbacksIS1L_NS1P_13LinCombEltActINS1H_6thread4GELUESI_fSI_fLNS_15FloatRoundStyleE2EEES1M_S1O_JEEENS4_5SM1004TMEM4LOAD26SM100_TMEM_LOAD_32dp32b32xENS4_13SM90_TMA_LOADES1E_NS4_39AutoVectorizingCopyWithAssumedAlignmentILi128EEENS4_14SM90_TMA_STOREES1E_S23_S23_EEEvvEEEEvNT_6ParamsE --------------------------
	.section	.nv.shared._ZN7cutlass13device_kernelINS_4gemm6kernel13GemmUniversalIN4cute5tupleIJiiiiEEENS1_10collective13CollectiveMmaINS1_35MainloopSm100TmaUmmaWarpSpecializedILi36ELi2ELi4ENS5_IJNS4_1CILi2EEENSA_ILi1EEESC_EEEEENS5_IJNSA_ILi128EEENSA_ILi64EEESG_EEENS_12float_e4m3_tENS5_IJlSC_lEEESI_SJ_NS4_8TiledMMAINS4_8MMA_AtomIJNS4_10MMA_TraitsINS4_25SM100_MMA_F8F6F4_2x1SM_SSEJSI_SI_fSF_SG_NS4_17integral_constantINS4_4UMMA5MajorELSQ_0EEESR_NSO_INSP_7ScaleInELSS_0EEEST_EEEEEENS4_6LayoutINS5_IJSC_SC_SC_EEENS5_IJNSA_ILi0EEESY_SY_EEEEENS5_IJNS4_10UnderscoreES11_S11_EEEEENS4_18SM100_TMA_2SM_LOADENS4_14ComposedLayoutINS4_7SwizzleILi2ELi4ELi3EEENS4_18smem_ptr_flag_bitsILi8EEENSW_INS5_IJNSA_ILi8EEESG_EEENS5_IJSG_SC_EEEEEEEvNS4_8identityES14_S1E_vS1F_EENS_8epilogue10collective18CollectiveEpilogueINS1H_23Sm100TmaWarpSpecializedILi1ELi1ELi32ELb0ELb0EEEJNS5_IJSG_SG_SG_EEENS5_IJNSW_ISG_SC_EES1N_EEESI_SJ_SI_SJ_NS1H_6fusion15FusionCallbacksIS1L_NS1P_13LinCombEltActINS1H_6thread4GELUESI_fSI_fLNS_15FloatRoundStyleE2EEES1M_S1O_JEEENS4_5SM1004TMEM4LOAD26SM100_TMEM_LOAD_32dp32b32xENS4_13SM90_TMA_LOADES1E_NS4_39AutoVectorizingCopyWithAssumedAlignmentILi128EEENS4_14SM90_TMA_STOREES1E_S23_S23_EEEvvEEEEvNT_6ParamsE,"aw",@nobits
	.sectionflags	@""
	.align	16
	.zero		1024


//--------------------- .nv.shared.reserved.0     --------------------------
	.section	.nv.shared.reserved.0,"aw",@nobits
	.weak		__nv_reservedSMEM_offset_0_alias
	.size		__nv_reservedSMEM_offset_0_alias, 0, 64
	.other		__nv_reservedSMEM_offset_0_alias,@"STO_CUDA_RESERVED_SHARED STV_DEFAULT"
__nv_reservedSMEM_offset_0_alias:
	.zero		0
.nv.shared.reserved.0:
	.zero		64
	.weak		__nv_reservedSMEM_tcgen05_partition
	.type		__nv_reservedSMEM_tcgen05_partition,@object
	.size		__nv_reservedSMEM_tcgen05_partition,(.L_0 - __nv_reservedSMEM_tcgen05_partition)
__nv_reservedSMEM_tcgen05_partition:
	.zero		32
.L_0:


//--------------------- .nv.global                --------------------------
	.section	.nv.global,"aw",@nobits
.nv.global:
	.type		_ZN39_INTERNAL_ed88523e_4_k_cu_09e1a555_35284cute1_E,@object
	.size		_ZN39_INTERNAL_ed88523e_4_k_cu_09e1a555_35284cute1_E,(_ZN39_INTERNAL_ed88523e_4_k_cu_09e1a555_35284cuda3std3__45__cpo6cbeginE - _ZN39_INTERNAL_ed88523e_4_k_cu_09e1a555_35284cute1_E)
_ZN39_INTERNAL_ed88523e_4_k_cu_09e1a555_35284cute1_E:
	.zero		1
	.type		_ZN39_INTERNAL_ed88523e_4_k_cu_09e1a555_35284cuda3std3__45__cpo6cbeginE,@object
	.size		_ZN39_INTERNAL_ed88523e_4_k_cu_09e1a555_35284cuda3std3__45__cpo6cbeginE,(_ZN39_INTERNAL_ed88523e_4_k_cu_09e1a555_35284cuda3std3__48in_placeE - _ZN39_INTERNAL_ed88523e_4_k_cu_09e1a555_35284cuda3std3__45__cpo6cbeginE)
_ZN39_INTERNAL_ed88523e_4_k_cu_09e1a555_35284cuda3std3__45__cpo6cbeginE:
	.zero		1
	.type		_ZN39_INTERNAL_ed88523e_4_k_cu_09e1a555_35284cuda3std3__48in_placeE,@object
	.size		_ZN39_INTERNAL_ed88523e_4_k_cu_09e1a555_35284cuda3std3__48in_placeE,(_ZN39_INTERNAL_ed88523e_4_k_cu_09e1a555_35284cuda3std6ranges3__45__cpo9iter_moveE - _ZN39_INTERNAL_ed88523e_4_k_cu_09e1a555_35284cuda3std3__48in_placeE)
_ZN39_INTERNAL_ed88523e_4_k_cu_09e1a555_35284cuda3std3__48in_placeE:
	.zero		1
	.type		_ZN39_INTERNAL_ed88523e_4_k_cu_09e1a555_35284cuda3std6ranges3__45__cpo9iter_moveE,@object
	.size		_ZN39_INTERNAL_ed88523e_4_k_cu_09e1a555_35284cuda3std6ranges3__45__cpo9iter_moveE,(_ZN39_INTERNAL_ed88523e_4_k_cu_09e1a555_35284cuda3std3__45__cpo5beginE - _ZN39_INTERNAL_ed88523e_4_k_cu_09e1a555_35284cuda3std6ranges3__45__cpo9iter_moveE)
_ZN39_INTERNAL_ed88523e_4_k_cu_09e1a555_35284cuda3std6ranges3__45__cpo9iter_moveE:
	.zero		1
	.type		_ZN39_INTERNAL_ed88523e_4_k_cu_09e1a555_35284cuda3std3__45__cpo5beginE,@object
	.size		_ZN39_INTERNAL_ed88523e_4_k_cu_09e1a555_35284cuda3std3__45__cpo5beginE,(_ZN39_INTERNAL_ed88523e_4_k_cu_09e1a555_35284cuda3std3__441_GLOBAL__N__ed88523e_4_k_cu_09e1a555_35286ignoreE - _ZN39_INTERNAL_ed88523e_4_k_cu_09e1a555_35284cuda3std3__45__cpo5beginE)
_ZN39_INTERNAL_ed88523e_4_k_cu_09e1a555_35284cuda3std3__45__cpo5beginE:
	.zero		1
	.type		_ZN39_INTERNAL_ed88523e_4_k_cu_09e1a555_35284cuda3std3__441_GLOBAL__N__ed88523e_4_k_cu_09e1a555_35286ignoreE,@object
	.size		_ZN39_INTERNAL_ed88523e_4_k_cu_09e1a555_35284cuda3std3__441_GLOBAL__N__ed88523e_4_k_cu_09e1a555_35286ignoreE,(_ZN39_INTERNAL_ed88523e_4_k_cu_09e1a555_35284cute7productE - _ZN39_INTERNAL_ed88523e_4_k_cu_09e1a555_35284cuda3std3__441_GLOBAL__N__ed88523e_4_k_cu_09e1a555_35286ignoreE)
_ZN39_INTERNAL_ed88523e_4_k_cu_09e1a555_35284cuda3std3__441_GLOBAL__N__ed88523e_4_k_cu_09e1a555_35286ignoreE:
	.zero		1
	.type		_ZN39_INTERNAL_ed88523e_4_k_cu_09e1a555_35284cute7productE,@object
	.size		_ZN39_INTERNAL_ed88523e_4_k_cu_09e1a555_35284cute7productE,(_ZN39_INTERNAL_ed88523e_4_k_cu_09e1a555_35284cuda3std3__45__cpo3endE - _ZN39_INTERNAL_ed88523e_4_k_cu_09e1a555_35284cute7productE)
_ZN39_INTERNAL_ed88523e_4_k_cu_09e1a555_35284cute7productE:
	.zero		1
	.type		_ZN39_INTERNAL_ed88523e_4_k_cu_09e1a555_35284cuda3std3__45__cpo3endE,@object
	.size		_ZN39_INTERNAL_ed88523e_4_k_cu_09e1a555_35284cuda3std3__45__cpo3endE,(_ZN39_INTERNAL_ed88523e_4_k_cu_09e1a555_35284cuda3std3__419piecewise_constructE - _ZN39_INTERNAL_ed88523e_4_k_cu_09e1a555_35284cuda3std3__45__cpo3endE)
_ZN39_INTERNAL_ed88523e_4_k_cu_09e1a555_35284cuda3std3__45__cpo3endE:
	.zero		1
	.type		_ZN39_INTERNAL_ed88523e_4_k_cu_09e1a555_35284cuda3std3__419piecewise_constructE,@object
	.size		_ZN39_INTERNAL_ed88523e_4_k_cu_09e1a555_35284cuda3std3__419piecewise_constructE,(_ZN39_INTERNAL_ed88523e_4_k_cu_09e1a555_35284cuda3std3__45__cpo4cendE - _ZN39_INTERNAL_ed88523e_4_k_cu_09e1a555_35284cuda3std3__419piecewise_constructE)
_ZN39_INTERNAL_ed88523e_4_k_cu_09e1a555_35284cuda3std3__419piecewise_constructE:
	.zero		1
	.type		_ZN39_INTERNAL_ed88523e_4_k_cu_09e1a555_35284cuda3std3__45__cpo4cendE,@object
	.size		_ZN39_INTERNAL_ed88523e_4_k_cu_09e1a555_35284cuda3std3__45__cpo4cendE,(_ZN39_INTERNAL_ed88523e_4_k_cu_09e1a555_35284cuda3std6ranges3__45__cpo4swapE - _ZN39_INTERNAL_ed88523e_4_k_cu_09e1a555_35284cuda3std3__45__cpo4cendE)
_ZN39_INTERNAL_ed88523e_4_k_cu_09e1a555_35284cuda3std3__45__cpo4cendE:
	.zero		1
	.type		_ZN39_INTERNAL_ed88523e_4_k_cu_09e1a555_35284cuda3std6ranges3__45__cpo4swapE,@object
	.size		_ZN39_INTERNAL_ed88523e_4_k_cu_09e1a555_35284cuda3std6ranges3__45__cpo4swapE,(.L_10 - _ZN39_INTERNAL_ed88523e_4_k_cu_09e1a555_35284cuda3std6ranges3__45__cpo4swapE)
_ZN39_INTERNAL_ed88523e_4_k_cu_09e1a555_35284cuda3std6ranges3__45__cpo4swapE:
	.zero		1
.L_10:


//--------------------- .nv.constant0._ZN7cutlass13device_kernelINS_4gemm6kernel13GemmUniversalIN4cute5tupleIJiiiiEEENS1_10collective13CollectiveMmaINS1_35MainloopSm100TmaUmmaWarpSpecializedILi36ELi2ELi4ENS5_IJNS4_1CILi2EEENSA_ILi1EEESC_EEEEENS5_IJNSA_ILi128EEENSA_ILi64EEESG_EEENS_12float_e4m3_tENS5_IJlSC_lEEESI_SJ_NS4_8TiledMMAINS4_8MMA_AtomIJNS4_10MMA_TraitsINS4_25SM100_MMA_F8F6F4_2x1SM_SSEJSI_SI_fSF_SG_NS4_17integral_constantINS4_4UMMA5MajorELSQ_0EEESR_NSO_INSP_7ScaleInELSS_0EEEST_EEEEEENS4_6LayoutINS5_IJSC_SC_SC_EEENS5_IJNSA_ILi0EEESY_SY_EEEEENS5_IJNS4_10UnderscoreES11_S11_EEEEENS4_18SM100_TMA_2SM_LOADENS4_14ComposedLayoutINS4_7SwizzleILi2ELi4ELi3EEENS4_18smem_ptr_flag_bitsILi8EEENSW_INS5_IJNSA_ILi8EEESG_EEENS5_IJSG_SC_EEEEEEEvNS4_8identityES14_S1E_vS1F_EENS_8epilogue10collective18CollectiveEpilogueINS1H_23Sm100TmaWarpSpecializedILi1ELi1ELi32ELb0ELb0EEEJNS5_IJSG_SG_SG_EEENS5_IJNSW_ISG_SC_EES1N_EEESI_SJ_SI_SJ_NS1H_6fusion15FusionCallbacksIS1L_NS1P_13LinCombEltActINS1H_6thread4GELUESI_fSI_fLNS_15FloatRoundStyleE2EEES1M_S1O_JEEENS4_5SM1004TMEM4LOAD26SM100_TMEM_LOAD_32dp32b32xENS4_13SM90_TMA_LOADES1E_NS4_39AutoVectorizingCopyWithAssumedAlignmentILi128EEENS4_14SM90_TMA_STOREES1E_S23_S23_EEEvvEEEEvNT_6ParamsE --------------------------
	.section	.nv.constant0._ZN7cutlass13device_kernelINS_4gemm6kernel13GemmUniversalIN4cute5tupleIJiiiiEEENS1_10collective13CollectiveMmaINS1_35MainloopSm100TmaUmmaWarpSpecializedILi36ELi2ELi4ENS5_IJNS4_1CILi2EEENSA_ILi1EEESC_EEEEENS5_IJNSA_ILi128EEENSA_ILi64EEESG_EEENS_12float_e4m3_tENS5_IJlSC_lEEESI_SJ_NS4_8TiledMMAINS4_8MMA_AtomIJNS4_10MMA_TraitsINS4_25SM100_MMA_F8F6F4_2x1SM_SSEJSI_SI_fSF_SG_NS4_17integral_constantINS4_4UMMA5MajorELSQ_0EEESR_NSO_INSP_7ScaleInELSS_0EEEST_EEEEEENS4_6LayoutINS5_IJSC_SC_SC_EEENS5_IJNSA_ILi0EEESY_SY_EEEEENS5_IJNS4_10UnderscoreES11_S11_EEEEENS4_18SM100_TMA_2SM_LOADENS4_14ComposedLayoutINS4_7SwizzleILi2ELi4ELi3EEENS4_18smem_ptr_flag_bitsILi8EEENSW_INS5_IJNSA_ILi8EEESG_EEENS5_IJSG_SC_EEEEEEEvNS4_8identityES14_S1E_vS1F_EENS_8epilogue10collective18CollectiveEpilogueINS1H_23Sm100TmaWarpSpecializedILi1ELi1ELi32ELb0ELb0EEEJNS5_IJSG_SG_SG_EEENS5_IJNSW_ISG_SC_EES1N_EEESI_SJ_SI_SJ_NS1H_6fusion15FusionCallbacksIS1L_NS1P_13LinCombEltActINS1H_6thread4GELUESI_fSI_fLNS_15FloatRoundStyleE2EEES1M_S1O_JEEENS4_5SM1004TMEM4LOAD26SM100_TMEM_LOAD_32dp32b32xENS4_13SM90_TMA_LOADES1E_NS4_39AutoVectorizingCopyWithAssumedAlignmentILi128EEENS4_14SM90_TMA_STOREES1E_S23_S23_EEEvvEEEEvNT_6ParamsE,"a",@progbits
	.sectionflags	@""
	.align	4
.nv.constant0._ZN7cutlass13device_kernelINS_4gemm6kernel13GemmUniversalIN4cute5tupleIJiiiiEEENS1_10collective13CollectiveMmaINS1_35MainloopSm100TmaUmmaWarpSpecializedILi36ELi2ELi4ENS5_IJNS4_1CILi2EEENSA_ILi1EEESC_EEEEENS5_IJNSA_ILi128EEENSA_ILi64EEESG_EEENS_12float_e4m3_tENS5_IJlSC_lEEESI_SJ_NS4_8TiledMMAINS4_8MMA_AtomIJNS4_10MMA_TraitsINS4_25SM100_MMA_F8F6F4_2x1SM_SSEJSI_SI_fSF_SG_NS4_17integral_constantINS4_4UMMA5MajorELSQ_0EEESR_NSO_INSP_7ScaleInELSS_0EEEST_EEEEEENS4_6LayoutINS5_IJSC_SC_SC_EEENS5_IJNSA_ILi0EEESY_SY_EEEEENS5_IJNS4_10UnderscoreES11_S11_EEEEENS4_18SM100_TMA_2SM_LOADENS4_14ComposedLayoutINS4_7SwizzleILi2ELi4ELi3EEENS4_18smem_ptr_flag_bitsILi8EEENSW_INS5_IJNSA_ILi8EEESG_EEENS5_IJSG_SC_EEEEEEEvNS4_8identityES14_S1E_vS1F_EENS_8epilogue10collective18CollectiveEpilogueINS1H_23Sm100TmaWarpSpecializedILi1ELi1ELi32ELb0ELb0EEEJNS5_IJSG_SG_SG_EEENS5_IJNSW_ISG_SC_EES1N_EEESI_SJ_SI_SJ_NS1H_6fusion15FusionCallbacksIS1L_NS1P_13LinCombEltActINS1H_6thread4GELUESI_fSI_fLNS_15FloatRoundStyleE2EEES1M_S1O_JEEENS4_5SM1004TMEM4LOAD26SM100_TMEM_LOAD_32dp32b32xENS4_13SM90_TMA_LOADES1E_NS4_39AutoVectorizingCopyWithAssumedAlignmentILi128EEENS4_14SM90_TMA_STOREES1E_S23_S23_EEEvvEEEEvNT_6ParamsE:
	.zero		2944


//--------------------- SYMBOLS --------------------------

	.type		.nv.reservedSmem.offset0,@object
	.size		.nv.reservedSmem.offset0,0x4
	.type		.nv.reservedSmem.cap,@object
	.size		.nv.reservedSmem.cap,0x4
	.type		__assertfail,@function
